	.target	sm_100a

	.elftype	@"ET_EXEC"


//--------------------- .note.nv.tkinfo           --------------------------
	.section	.note.nv.tkinfo,"",@"SHT_NOTE"
	.sectionflags	@"SHF_NOTE_NV_TKINFO"
	.tkinfo
        /*0018*/ 	.word	0x00000002
        /*0030*/ 	.string	""
        /*0030*/ 	.string	"ptxas"
        /*0030*/ 	.string	"Cuda compilation tools, release 13.0, V13.0.88"
        /*0030*/ 	.string	"Build cuda_13.0.r13.0/compiler.36424714_0"
        /*0030*/ 	.string	"-arch sm_100a -m 64 "



//--------------------- .note.nv.cuinfo           --------------------------
	.section	.note.nv.cuinfo,"",@"SHT_NOTE"
	.sectionflags	@"SHF_NOTE_NV_CUINFO"
        /*0018*/ 	.short	0x0002
        /*001a*/ 	.short	0x0064
        /*001c*/ 	.short	0x0082
	.zero		2


//--------------------- .nv.info                  --------------------------
	.section	.nv.info,"",@"SHT_CUDA_INFO"
	.align	4


	//----- nvinfo : EIATTR_REGCOUNT
	.align		4
        /*0000*/ 	.byte	0x04, 0x2f
        /*0002*/ 	.short	(.L_19 - .L_18)
	.align		4
.L_18:
        /*0004*/ 	.word	index@(_ZN7cutlass13device_kernelINS_4gemm6kernel13GemmUniversalIN4cute5tupleIJiiiiEEENS1_10collective13CollectiveMmaINS1_35MainloopSm100TmaUmmaWarpSpecializedILi5ELi2ELi4ENS5_IJNS4_1CILi2EEESB_NSA_ILi1EEEEEEEENS5_IJNSA_ILi128EEESF_NSA_ILi32EEEEEENS_10bfloat16_tENS5_IJlSC_lEEESI_SJ_NS4_8TiledMMAINS4_8MMA_AtomIJNS4_26SM100_MMA_F16BF16_2x1SM_SSISI_SI_fLi128ELi128ELNS4_4UMMA5MajorE0ELSO_0ELNSN_7ScaleInE0ELSP_0EEEEEENS4_6LayoutINS5_IJSC_SC_SC_EEENS5_IJNSA_ILi0EEESU_SU_EEEEENS5_IJNS4_10UnderscoreESX_SX_EEEEENS4_28SM100_TMA_2SM_LOAD_MULTICASTENS4_14ComposedLayoutINS4_7SwizzleILi2ELi4ELi3EEENS4_18smem_ptr_flag_bitsILi16EEENSS_INS5_IJNSA_ILi8EEESG_EEENS5_IJSG_SC_EEEEEEEvNS4_8identityENS4_18SM100_TMA_2SM_LOADES1A_vS1B_EENS_8epilogue10collective18CollectiveEpilogueINS1E_23Sm100TmaWarpSpecializedILi4ELi2ELi16ELb1ELb0EEEJNS5_IJNSA_ILi64EEESF_SG_EEENS5_IJNSS_IS1J_SC_EENSS_INS5_IJNSA_ILi16EEESB_EEENS5_IJSC_S1J_EEEEEEEESI_SJ_SI_SJ_NS1E_6fusion15FusionCallbacksIS1I_NS1R_17LinearCombinationISI_fSI_fLNS_15FloatRoundStyleE2EEES1K_S1Q_JEEENS4_5SM1004TMEM4LOAD26SM100_TMEM_LOAD_32dp32b16xENS4_13SM90_TMA_LOADENS11_INS12_ILi1ELi4ELi3EEES15_NSS_INS5_IJS16_S1M_EEENS5_IJS1M_SC_EEEEEEENS4_39AutoVectorizingCopyWithAssumedAlignmentILi128EEENS4_14SM90_TMA_STOREES26_S28_S28_EEEvvEEEEvNT_6ParamsE)
        /*0008*/ 	.word	0x00000044


	//----- nvinfo : EIATTR_FRAME_SIZE
	.align		4
.L_19:
        /*000c*/ 	.byte	0x04, 0x11
        /*000e*/ 	.short	(.L_21 - .L_20)
	.align		4
.L_20:
        /*0010*/ 	.word	index@($__internal_2_$__cuda_sm10x_tcgen05_guardrail_trap_unallocated_columns_being_dealloced)
        /*0014*/ 	.word	0x00000000


	//----- nvinfo : EIATTR_FRAME_SIZE
	.align		4
.L_21:
        /*0018*/ 	.byte	0x04, 0x11
        /*001a*/ 	.short	(.L_23 - .L_22)
	.align		4
.L_22:
        /*001c*/ 	.word	index@($__internal_1_$__cuda_sm10x_tcgen05_guardrail_trap_phase_invalid_during_alloc)
        /*0020*/ 	.word	0x00000000


	//----- nvinfo : EIATTR_FRAME_SIZE
	.align		4
.L_23:
        /*0024*/ 	.byte	0x04, 0x11
        /*0026*/ 	.short	(.L_25 - .L_24)
	.align		4
.L_24:
        /*0028*/ 	.word	index@($__internal_0_$__cuda_sm10x_tcgen05_guardrail_trap_col_being_dealloced_not_returned_by_alloc)
        /*002c*/ 	.word	0x00000000


	//----- nvinfo : EIATTR_FRAME_SIZE
	.align		4
.L_25:
        /*0030*/ 	.byte	0x04, 0x11
        /*0032*/ 	.short	(.L_27 - .L_26)
	.align		4
.L_26:
        /*0034*/ 	.word	index@(_ZN7cutlass13device_kernelINS_4gemm6kernel13GemmUniversalIN4cute5tupleIJiiiiEEENS1_10collective13CollectiveMmaINS1_35MainloopSm100TmaUmmaWarpSpecializedILi5ELi2ELi4ENS5_IJNS4_1CILi2EEESB_NSA_ILi1EEEEEEEENS5_IJNSA_ILi128EEESF_NSA_ILi32EEEEEENS_10bfloat16_tENS5_IJlSC_lEEESI_SJ_NS4_8TiledMMAINS4_8MMA_AtomIJNS4_26SM100_MMA_F16BF16_2x1SM_SSISI_SI_fLi128ELi128ELNS4_4UMMA5MajorE0ELSO_0ELNSN_7ScaleInE0ELSP_0EEEEEENS4_6LayoutINS5_IJSC_SC_SC_EEENS5_IJNSA_ILi0EEESU_SU_EEEEENS5_IJNS4_10UnderscoreESX_SX_EEEEENS4_28SM100_TMA_2SM_LOAD_MULTICASTENS4_14ComposedLayoutINS4_7SwizzleILi2ELi4ELi3EEENS4_18smem_ptr_flag_bitsILi16EEENSS_INS5_IJNSA_ILi8EEESG_EEENS5_IJSG_SC_EEEEEEEvNS4_8identityENS4_18SM100_TMA_2SM_LOADES1A_vS1B_EENS_8epilogue10collective18CollectiveEpilogueINS1E_23Sm100TmaWarpSpecializedILi4ELi2ELi16ELb1ELb0EEEJNS5_IJNSA_ILi64EEESF_SG_EEENS5_IJNSS_IS1J_SC_EENSS_INS5_IJNSA_ILi16EEESB_EEENS5_IJSC_S1J_EEEEEEEESI_SJ_SI_SJ_NS1E_6fusion15FusionCallbacksIS1I_NS1R_17LinearCombinationISI_fSI_fLNS_15FloatRoundStyleE2EEES1K_S1Q_JEEENS4_5SM1004TMEM4LOAD26SM100_TMEM_LOAD_32dp32b16xENS4_13SM90_TMA_LOADENS11_INS12_ILi1ELi4ELi3EEES15_NSS_INS5_IJS16_S1M_EEENS5_IJS1M_SC_EEEEEEENS4_39AutoVectorizingCopyWithAssumedAlignmentILi128EEENS4_14SM90_TMA_STOREES26_S28_S28_EEEvvEEEEvNT_6ParamsE)
        /*0038*/ 	.word	0x00000000


	//----- nvinfo : EIATTR_MIN_STACK_SIZE
	.align		4
.L_27:
        /*003c*/ 	.byte	0x04, 0x12
        /*003e*/ 	.short	(.L_29 - .L_28)
	.align		4
.L_28:
        /*0040*/ 	.word	index@(_ZN7cutlass13device_kernelINS_4gemm6kernel13GemmUniversalIN4cute5tupleIJiiiiEEENS1_10collective13CollectiveMmaINS1_35MainloopSm100TmaUmmaWarpSpecializedILi5ELi2ELi4ENS5_IJNS4_1CILi2EEESB_NSA_ILi1EEEEEEEENS5_IJNSA_ILi128EEESF_NSA_ILi32EEEEEENS_10bfloat16_tENS5_IJlSC_lEEESI_SJ_NS4_8TiledMMAINS4_8MMA_AtomIJNS4_26SM100_MMA_F16BF16_2x1SM_SSISI_SI_fLi128ELi128ELNS4_4UMMA5MajorE0ELSO_0ELNSN_7ScaleInE0ELSP_0EEEEEENS4_6LayoutINS5_IJSC_SC_SC_EEENS5_IJNSA_ILi0EEESU_SU_EEEEENS5_IJNS4_10UnderscoreESX_SX_EEEEENS4_28SM100_TMA_2SM_LOAD_MULTICASTENS4_14ComposedLayoutINS4_7SwizzleILi2ELi4ELi3EEENS4_18smem_ptr_flag_bitsILi16EEENSS_INS5_IJNSA_ILi8EEESG_EEENS5_IJSG_SC_EEEEEEEvNS4_8identityENS4_18SM100_TMA_2SM_LOADES1A_vS1B_EENS_8epilogue10collective18CollectiveEpilogueINS1E_23Sm100TmaWarpSpecializedILi4ELi2ELi16ELb1ELb0EEEJNS5_IJNSA_ILi64EEESF_SG_EEENS5_IJNSS_IS1J_SC_EENSS_INS5_IJNSA_ILi16EEESB_EEENS5_IJSC_S1J_EEEEEEEESI_SJ_SI_SJ_NS1E_6fusion15FusionCallbacksIS1I_NS1R_17LinearCombinationISI_fSI_fLNS_15FloatRoundStyleE2EEES1K_S1Q_JEEENS4_5SM1004TMEM4LOAD26SM100_TMEM_LOAD_32dp32b16xENS4_13SM90_TMA_LOADENS11_INS12_ILi1ELi4ELi3EEES15_NSS_INS5_IJS16_S1M_EEENS5_IJS1M_SC_EEEEEEENS4_39AutoVectorizingCopyWithAssumedAlignmentILi128EEENS4_14SM90_TMA_STOREES26_S28_S28_EEEvvEEEEvNT_6ParamsE)
        /*0044*/ 	.word	0x00000000
.L_29:


//--------------------- .nv.compat                --------------------------
	.section	.nv.compat,"",@"SHT_CUDA_COMPAT_INFO"
	.align	4
        /*0000*/ 	.byte	0x02, 0x09, 0x01, 0x00, 0x02, 0x02, 0x02, 0x00, 0x02, 0x05, 0x05, 0x00, 0x03, 0x07, 0x01, 0x01
        /*0010*/ 	.byte	0x02, 0x03, 0x01, 0x00, 0x02, 0x06, 0x01, 0x00, 0x04, 0x0b, 0x08, 0x00, 0x09, 0x00, 0x00, 0x00
        /*0020*/ 	.byte	0x00, 0x00, 0x00, 0x00


//--------------------- .nv.info._ZN7cutlass13device_kernelINS_4gemm6kernel13GemmUniversalIN4cute5tupleIJiiiiEEENS1_10collective13CollectiveMmaINS1_35MainloopSm100TmaUmmaWarpSpecializedILi5ELi2ELi4ENS5_IJNS4_1CILi2EEESB_NSA_ILi1EEEEEEEENS5_IJNSA_ILi128EEESF_NSA_ILi32EEEEEENS_10bfloat16_tENS5_IJlSC_lEEESI_SJ_NS4_8TiledMMAINS4_8MMA_AtomIJNS4_26SM100_MMA_F16BF16_2x1SM_SSISI_SI_fLi128ELi128ELNS4_4UMMA5MajorE0ELSO_0ELNSN_7ScaleInE0ELSP_0EEEEEENS4_6LayoutINS5_IJSC_SC_SC_EEENS5_IJNSA_ILi0EEESU_SU_EEEEENS5_IJNS4_10UnderscoreESX_SX_EEEEENS4_28SM100_TMA_2SM_LOAD_MULTICASTENS4_14ComposedLayoutINS4_7SwizzleILi2ELi4ELi3EEENS4_18smem_ptr_flag_bitsILi16EEENSS_INS5_IJNSA_ILi8EEESG_EEENS5_IJSG_SC_EEEEEEEvNS4_8identityENS4_18SM100_TMA_2SM_LOADES1A_vS1B_EENS_8epilogue10collective18CollectiveEpilogueINS1E_23Sm100TmaWarpSpecializedILi4ELi2ELi16ELb1ELb0EEEJNS5_IJNSA_ILi64EEESF_SG_EEENS5_IJNSS_IS1J_SC_EENSS_INS5_IJNSA_ILi16EEESB_EEENS5_IJSC_S1J_EEEEEEEESI_SJ_SI_SJ_NS1E_6fusion15FusionCallbacksIS1I_NS1R_17LinearCombinationISI_fSI_fLNS_15FloatRoundStyleE2EEES1K_S1Q_JEEENS4_5SM1004TMEM4LOAD26SM100_TMEM_LOAD_32dp32b16xENS4_13SM90_TMA_LOADENS11_INS12_ILi1ELi4ELi3EEES15_NSS_INS5_IJS16_S1M_EEENS5_IJS1M_SC_EEEEEEENS4_39AutoVectorizingCopyWithAssumedAlignmentILi128EEENS4_14SM90_TMA_STOREES26_S28_S28_EEEvvEEEEvNT_6ParamsE --------------------------
	.section	.nv.info._ZN7cutlass13device_kernelINS_4gemm6kernel13GemmUniversalIN4cute5tupleIJiiiiEEENS1_10collective13CollectiveMmaINS1_35MainloopSm100TmaUmmaWarpSpecializedILi5ELi2ELi4ENS5_IJNS4_1CILi2EEESB_NSA_ILi1EEEEEEEENS5_IJNSA_ILi128EEESF_NSA_ILi32EEEEEENS_10bfloat16_tENS5_IJlSC_lEEESI_SJ_NS4_8TiledMMAINS4_8MMA_AtomIJNS4_26SM100_MMA_F16BF16_2x1SM_SSISI_SI_fLi128ELi128ELNS4_4UMMA5MajorE0ELSO_0ELNSN_7ScaleInE0ELSP_0EEEEEENS4_6LayoutINS5_IJSC_SC_SC_EEENS5_IJNSA_ILi0EEESU_SU_EEEEENS5_IJNS4_10UnderscoreESX_SX_EEEEENS4_28SM100_TMA_2SM_LOAD_MULTICASTENS4_14ComposedLayoutINS4_7SwizzleILi2ELi4ELi3EEENS4_18smem_ptr_flag_bitsILi16EEENSS_INS5_IJNSA_ILi8EEESG_EEENS5_IJSG_SC_EEEEEEEvNS4_8identityENS4_18SM100_TMA_2SM_LOADES1A_vS1B_EENS_8epilogue10collective18CollectiveEpilogueINS1E_23Sm100TmaWarpSpecializedILi4ELi2ELi16ELb1ELb0EEEJNS5_IJNSA_ILi64EEESF_SG_EEENS5_IJNSS_IS1J_SC_EENSS_INS5_IJNSA_ILi16EEESB_EEENS5_IJSC_S1J_EEEEEEEESI_SJ_SI_SJ_NS1E_6fusion15FusionCallbacksIS1I_NS1R_17LinearCombinationISI_fSI_fLNS_15FloatRoundStyleE2EEES1K_S1Q_JEEENS4_5SM1004TMEM4LOAD26SM100_TMEM_LOAD_32dp32b16xENS4_13SM90_TMA_LOADENS11_INS12_ILi1ELi4ELi3EEES15_NSS_INS5_IJS16_S1M_EEENS5_IJS1M_SC_EEEEEEENS4_39AutoVectorizingCopyWithAssumedAlignmentILi128EEENS4_14SM90_TMA_STOREES26_S28_S28_EEEvvEEEEvNT_6ParamsE,"",@"SHT_CUDA_INFO"
	.sectionflags	@""
	.align	4


	//----- nvinfo : EIATTR_CUDA_API_VERSION
	.align		4
        /*0000*/ 	.byte	0x04, 0x37
        /*0002*/ 	.short	(.L_31 - .L_30)
.L_30:
        /*0004*/ 	.word	0x00000082


	//----- nvinfo : EIATTR_KPARAM_INFO
	.align		4
.L_31:
        /*0008*/ 	.byte	0x04, 0x17
        /*000a*/ 	.short	(.L_33 - .L_32)
.L_32:
        /*000c*/ 	.word	0x00000000
        /*0010*/ 	.short	0x0000
        /*0012*/ 	.short	0x0000
        /*0014*/ 	.byte	0x00, 0xf0, 0x01, 0x20


	//----- nvinfo : EIATTR_AT_ENTRY_FRAGMENTS
	.align		4
.L_33:
        /*0018*/ 	.byte	0x04, 0x4f
        /*001a*/ 	.short	(.L_35 - .L_34)


	//   ....[0]....
.L_34:
        /*001c*/ 	.word	0x00000007


	//----- nvinfo : EIATTR_RESERVED_SMEM_USED
	.align		4
.L_35:
        /*0020*/ 	.byte	0x01, 0x41
	.zero		2


	//----- nvinfo : EIATTR_SPARSE_MMA_MASK
	.align		4
        /*0024*/ 	.byte	0x03, 0x50
        /*0026*/ 	.short	0x0000


	//----- nvinfo : EIATTR_TCGEN05_2CTA_USED
	.align		4
        /*0028*/ 	.byte	0x01, 0x52
	.zero		2


	//----- nvinfo : EIATTR_MAXREG_COUNT
	.align		4
        /*002c*/ 	.byte	0x03, 0x1b
        /*002e*/ 	.short	0x00ff


	//----- nvinfo : EIATTR_NUM_BARRIERS
	.align		4
        /*0030*/ 	.byte	0x02, 0x4c
        /*0032*/ 	.byte	0x07
	.zero		1


	//----- nvinfo : EIATTR_EXTERNS
	.align		4
        /*0034*/ 	.byte	0x04, 0x0f
        /*0036*/ 	.short	(.L_37 - .L_36)


	//   ....[0]....
	.align		4
.L_36:
        /*0038*/ 	.word	index@(__assertfail)


	//----- nvinfo : EIATTR_MERCURY_ISA_VERSION
	.align		4
.L_37:
        /*003c*/ 	.byte	0x03, 0x5f
        /*003e*/ 	.short	0x0101


	//----- nvinfo : EIATTR_INT_WARP_WIDE_INSTR_OFFSETS
	.align		4
        /*0040*/ 	.byte	0x04, 0x31
        /*0042*/ 	.short	(.L_39 - .L_38)


	//   ....[0]....
.L_38:
        /*0044*/ 	.word	0x00000d90


	//   ....[1]....
        /*0048*/ 	.word	0x00000e30


	//   ....[2]....
        /*004c*/ 	.word	0x00004280


	//   ....[3]....
        /*0050*/ 	.word	0x000042b0


	//   ....[4]....
        /*0054*/ 	.word	0x000042d0


	//   ....[5]....
        /*0058*/ 	.word	0x00004e10


	//   ....[6]....
        /*005c*/ 	.word	0x00004eb0


	//   ....[7]....
        /*0060*/ 	.word	0x00004f70


	//   ....[8]....
        /*0064*/ 	.word	0x00004fe0


	//   ....[9]....
        /*0068*/ 	.word	0x000050a0


	//   ....[10]....
        /*006c*/ 	.word	0x00005140


	//   ....[11]....
        /*0070*/ 	.word	0x000051b0


	//   ....[12]....
        /*0074*/ 	.word	0x00005270


	//   ....[13]....
        /*0078*/ 	.word	0x00005310


	//   ....[14]....
        /*007c*/ 	.word	0x000053b0


	//   ....[15]....
        /*0080*/ 	.word	0x000054a0


	//   ....[16]....
        /*0084*/ 	.word	0x00005570


	//----- nvinfo : EIATTR_COOP_GROUP_MASK_REGIDS
	.align		4
.L_39:
        /*0088*/ 	.byte	0x04, 0x29
        /*008a*/ 	.short	(.L_41 - .L_40)


	//   ....[0]....
.L_40:
        /*008c*/ 	.word	0xffffffff


	//   ....[1]....
        /*0090*/ 	.word	0xffffffff


	//   ....[2]....
        /*0094*/ 	.word	0xffffffff


	//   ....[3]....
        /*0098*/ 	.word	0xffffffff


	//   ....[4]....
        /*009c*/ 	.word	0xffffffff


	//   ....[5]....
        /*00a0*/ 	.word	0xffffffff


	//   ....[6]....
        /*00a4*/ 	.word	0xffffffff


	//   ....[7]....
        /*00a8*/ 	.word	0xffffffff


	//   ....[8]....
        /*00ac*/ 	.word	0xffffffff


	//   ....[9]....
        /*00b0*/ 	.word	0xffffffff


	//   ....[10]....
        /*00b4*/ 	.word	0xffffffff


	//   ....[11]....
        /*00b8*/ 	.word	0xffffffff


	//   ....[12]....
        /*00bc*/ 	.word	0xffffffff


	//   ....[13]....
        /*00c0*/ 	.word	0xffffffff


	//----- nvinfo : EIATTR_COOP_GROUP_INSTR_OFFSETS
	.align		4
.L_41:
        /*00c4*/ 	.byte	0x04, 0x28
        /*00c6*/ 	.short	(.L_43 - .L_42)


	//   ....[0]....
.L_42:
        /*00c8*/ 	.word	0x000000b0


	//   ....[1]....
        /*00cc*/ 	.word	0x00000520


	//   ....[2]....
        /*00d0*/ 	.word	0x00000700


	//   ....[3]....
        /*00d4*/ 	.word	0x00000890


	//   ....[4]....
        /*00d8*/ 	.word	0x00000980


	//   ....[5]....
        /*00dc*/ 	.word	0x00000ae0


	//   ....[6]....
        /*00e0*/ 	.word	0x00000c70


	//   ....[7]....
        /*00e4*/ 	.word	0x00000eb0


	//   ....[8]....
        /*00e8*/ 	.word	0x00002200


	//   ....[9]....
        /*00ec*/ 	.word	0x00003140


	//   ....[10]....
        /*00f0*/ 	.word	0x00003610


	//   ....[11]....
        /*00f4*/ 	.word	0x00003640


	//   ....[12]....
        /*00f8*/ 	.word	0x00004180


	//   ....[13]....
        /*00fc*/ 	.word	0x00004390


	//----- nvinfo : EIATTR_VRC_CTA_INIT_COUNT
	.align		4
.L_43:
        /*0100*/ 	.byte	0x02, 0x4a
        /*0102*/ 	.byte	0x80
	.zero		1


	//----- nvinfo : EIATTR_SYSCALL_OFFSETS
	.align		4
        /*0104*/ 	.byte	0x04, 0x46
        /*0106*/ 	.short	(.L_45 - .L_44)


	//   ....[0]....
.L_44:
        /*0108*/ 	.word	0x00006110


	//   ....[1]....
        /*010c*/ 	.word	0x00006200


	//   ....[2]....
        /*0110*/ 	.word	0x000069a0


	//   ....[3]....
        /*0114*/ 	.word	0x000072d0


	//   ....[4]....
        /*0118*/ 	.word	0x00007ba0


	//   ....[5]....
        /*011c*/ 	.word	0x00008470


	//----- nvinfo : EIATTR_MBARRIER_INSTR_OFFSETS
	.align		4
.L_45:
        /*0120*/ 	.byte	0x04, 0x39
        /*0122*/ 	.short	(.L_47 - .L_46)


	//   ....[0]....
.L_46:
        /*0124*/ 	.word	0x00000650
        /*0128*/ 	.word	0x000000ff
        /*012c*/ 	.word	0x00000000
        /*0130*/ 	.short	0x0100
        /*0132*/ 	.byte	0x04
	.zero		1


	//   ....[1]....
        /*0134*/ 	.word	0x00000660
        /*0138*/ 	.word	0x000000ff
        /*013c*/ 	.word	0x00000028
        /*0140*/ 	.short	0x0100
        /*0142*/ 	.byte	0x04
	.zero		1


	//   ....[2]....
        /*0144*/ 	.word	0x00000670
        /*0148*/ 	.word	0x000000ff
        /*014c*/ 	.word	0x00000008
        /*0150*/ 	.short	0x0100
        /*0152*/ 	.byte	0x04
	.zero		1


	//   ....[3]....
        /*0154*/ 	.word	0x00000680
        /*0158*/ 	.word	0x000000ff
        /*015c*/ 	.word	0x00000030
        /*0160*/ 	.short	0x0100
        /*0162*/ 	.byte	0x04
	.zero		1


	//   ....[4]....
        /*0164*/ 	.word	0x00000690
        /*0168*/ 	.word	0x000000ff
        /*016c*/ 	.word	0x00000010
        /*0170*/ 	.short	0x0100
        /*0172*/ 	.byte	0x04
	.zero		1


	//   ....[5]....
        /*0174*/ 	.word	0x000006a0
        /*0178*/ 	.word	0x000000ff
        /*017c*/ 	.word	0x00000038
        /*0180*/ 	.short	0x0100
        /*0182*/ 	.byte	0x04
	.zero		1


	//   ....[6]....
        /*0184*/ 	.word	0x000006b0
        /*0188*/ 	.word	0x000000ff
        /*018c*/ 	.word	0x00000018
        /*0190*/ 	.short	0x0100
        /*0192*/ 	.byte	0x04
	.zero		1


	//   ....[7]....
        /*0194*/ 	.word	0x000006c0
        /*0198*/ 	.word	0x000000ff
        /*019c*/ 	.word	0x00000040
        /*01a0*/ 	.short	0x0100
        /*01a2*/ 	.byte	0x04
	.zero		1


	//   ....[8]....
        /*01a4*/ 	.word	0x000006d0
        /*01a8*/ 	.word	0x000000ff
        /*01ac*/ 	.word	0x00000020
        /*01b0*/ 	.short	0x0100
        /*01b2*/ 	.byte	0x04
	.zero		1


	//   ....[9]....
        /*01b4*/ 	.word	0x000006e0
        /*01b8*/ 	.word	0x000000ff
        /*01bc*/ 	.word	0x00000048
        /*01c0*/ 	.short	0x0100
        /*01c2*/ 	.byte	0x04
	.zero		1


	//   ....[10]....
        /*01c4*/ 	.word	0x00000800
        /*01c8*/ 	.word	0x000000ff
        /*01cc*/ 	.word	0x00000050
        /*01d0*/ 	.short	0x0100
        /*01d2*/ 	.byte	0x04
	.zero		1


	//   ....[11]....
        /*01d4*/ 	.word	0x00000810
        /*01d8*/ 	.word	0x000000ff
        /*01dc*/ 	.word	0x00000070
        /*01e0*/ 	.short	0x0100
        /*01e2*/ 	.byte	0x04
	.zero		1


	//   ....[12]....
        /*01e4*/ 	.word	0x00000820
        /*01e8*/ 	.word	0x000000ff
        /*01ec*/ 	.word	0x00000058
        /*01f0*/ 	.short	0x0100
        /*01f2*/ 	.byte	0x04
	.zero		1


	//   ....[13]....
        /*01f4*/ 	.word	0x00000830
        /*01f8*/ 	.word	0x000000ff
        /*01fc*/ 	.word	0x00000078
        /*0200*/ 	.short	0x0100
        /*0202*/ 	.byte	0x04
	.zero		1


	//   ....[14]....
        /*0204*/ 	.word	0x00000840
        /*0208*/ 	.word	0x000000ff
        /*020c*/ 	.word	0x00000060
        /*0210*/ 	.short	0x0100
        /*0212*/ 	.byte	0x04
	.zero		1


	//   ....[15]....
        /*0214*/ 	.word	0x00000850
        /*0218*/ 	.word	0x000000ff
        /*021c*/ 	.word	0x00000080
        /*0220*/ 	.short	0x0100
        /*0222*/ 	.byte	0x04
	.zero		1


	//   ....[16]....
        /*0224*/ 	.word	0x00000860
        /*0228*/ 	.word	0x000000ff
        /*022c*/ 	.word	0x00000068
        /*0230*/ 	.short	0x0100
        /*0232*/ 	.byte	0x04
	.zero		1


	//   ....[17]....
        /*0234*/ 	.word	0x00000870
        /*0238*/ 	.word	0x000000ff
        /*023c*/ 	.word	0x00000088
        /*0240*/ 	.short	0x0100
        /*0242*/ 	.byte	0x04
	.zero		1


	//   ....[18]....
        /*0244*/ 	.word	0x00000950
        /*0248*/ 	.word	0x000000ff
        /*024c*/ 	.word	0x00000090
        /*0250*/ 	.short	0x0100
        /*0252*/ 	.byte	0x06
	.zero		1


	//   ....[19]....
        /*0254*/ 	.word	0x00000960
        /*0258*/ 	.word	0x000000ff
        /*025c*/ 	.word	0x00000098
        /*0260*/ 	.short	0x0100
        /*0262*/ 	.byte	0x06
	.zero		1


	//   ....[20]....
        /*0264*/ 	.word	0x00000a90
        /*0268*/ 	.word	0x000000ff
        /*026c*/ 	.word	0x000000a0
        /*0270*/ 	.short	0x0100
        /*0272*/ 	.byte	0x06
	.zero		1


	//   ....[21]....
        /*0274*/ 	.word	0x00000aa0
        /*0278*/ 	.word	0x000000ff
        /*027c*/ 	.word	0x000000b0
        /*0280*/ 	.short	0x0100
        /*0282*/ 	.byte	0x06
	.zero		1


	//   ....[22]....
        /*0284*/ 	.word	0x00000ab0
        /*0288*/ 	.word	0x000000ff
        /*028c*/ 	.word	0x000000a8
        /*0290*/ 	.short	0x0100
        /*0292*/ 	.byte	0x06
	.zero		1


	//   ....[23]....
        /*0294*/ 	.word	0x00000ac0
        /*0298*/ 	.word	0x000000ff
        /*029c*/ 	.word	0x000000b8
        /*02a0*/ 	.short	0x0100
        /*02a2*/ 	.byte	0x06
	.zero		1


	//   ....[24]....
        /*02a4*/ 	.word	0x00000be0
        /*02a8*/ 	.word	0x000000ff
        /*02ac*/ 	.word	0x000000c0
        /*02b0*/ 	.short	0x0100
        /*02b2*/ 	.byte	0x04
	.zero		1


	//   ....[25]....
        /*02b4*/ 	.word	0x00000bf0
        /*02b8*/ 	.word	0x000000ff
        /*02bc*/ 	.word	0x000000e0
        /*02c0*/ 	.short	0x0100
        /*02c2*/ 	.byte	0x04
	.zero		1


	//   ....[26]....
        /*02c4*/ 	.word	0x00000c00
        /*02c8*/ 	.word	0x000000ff
        /*02cc*/ 	.word	0x000000c8
        /*02d0*/ 	.short	0x0100
        /*02d2*/ 	.byte	0x04
	.zero		1


	//   ....[27]....
        /*02d4*/ 	.word	0x00000c10
        /*02d8*/ 	.word	0x000000ff
        /*02dc*/ 	.word	0x000000e8
        /*02e0*/ 	.short	0x0100
        /*02e2*/ 	.byte	0x04
	.zero		1


	//   ....[28]....
        /*02e4*/ 	.word	0x00000c20
        /*02e8*/ 	.word	0x000000ff
        /*02ec*/ 	.word	0x000000d0
        /*02f0*/ 	.short	0x0100
        /*02f2*/ 	.byte	0x04
	.zero		1


	//   ....[29]....
        /*02f4*/ 	.word	0x00000c30
        /*02f8*/ 	.word	0x000000ff
        /*02fc*/ 	.word	0x000000f0
        /*0300*/ 	.short	0x0100
        /*0302*/ 	.byte	0x04
	.zero		1


	//   ....[30]....
        /*0304*/ 	.word	0x00000c40
        /*0308*/ 	.word	0x000000ff
        /*030c*/ 	.word	0x000000d8
        /*0310*/ 	.short	0x0100
        /*0312*/ 	.byte	0x04
	.zero		1


	//   ....[31]....
        /*0314*/ 	.word	0x00000c50
        /*0318*/ 	.word	0x000000ff
        /*031c*/ 	.word	0x000000f8
        /*0320*/ 	.short	0x0100
        /*0322*/ 	.byte	0x04
	.zero		1


	//   ....[32]....
        /*0324*/ 	.word	0x00000d40
        /*0328*/ 	.word	0x000000ff
        /*032c*/ 	.word	0x00000100
        /*0330*/ 	.short	0x0100
        /*0332*/ 	.byte	0x04
	.zero		1


	//   ....[33]....
        /*0334*/ 	.word	0x00000d50
        /*0338*/ 	.word	0x000000ff
        /*033c*/ 	.word	0x00000110
        /*0340*/ 	.short	0x0100
        /*0342*/ 	.byte	0x04
	.zero		1


	//   ....[34]....
        /*0344*/ 	.word	0x00000d60
        /*0348*/ 	.word	0x000000ff
        /*034c*/ 	.word	0x00000108
        /*0350*/ 	.short	0x0100
        /*0352*/ 	.byte	0x04
	.zero		1


	//   ....[35]....
        /*0354*/ 	.word	0x00000d70
        /*0358*/ 	.word	0x000000ff
        /*035c*/ 	.word	0x00000118
        /*0360*/ 	.short	0x0100
        /*0362*/ 	.byte	0x04
	.zero		1


	//   ....[36]....
        /*0364*/ 	.word	0x00000e70
        /*0368*/ 	.word	0x000000ff
        /*036c*/ 	.word	0x00000120
        /*0370*/ 	.short	0x0100
        /*0372*/ 	.byte	0x06
	.zero		1


	//   ....[37]....
        /*0374*/ 	.word	0x00001a20
        /*0378*/ 	.word	0x00000000
        /*037c*/ 	.word	0x00000110
        /*0380*/ 	.short	0x010a
        /*0382*/ 	.byte	0xff
	.zero		1


	//   ....[38]....
        /*0384*/ 	.word	0x00001a50
        /*0388*/ 	.word	0x00000000
        /*038c*/ 	.word	0x00000100
        /*0390*/ 	.short	0x0101
        /*0392*/ 	.byte	0xff
	.zero		1


	//   ....[39]....
        /*0394*/ 	.word	0x00001b10
        /*0398*/ 	.word	0x000000ff
        /*039c*/ 	.word	0x00000028
        /*03a0*/ 	.short	0x010a
        /*03a2*/ 	.byte	0x04
	.zero		1


	//   ....[40]....
        /*03a4*/ 	.word	0x00001be0
        /*03a8*/ 	.word	0x000000ff
        /*03ac*/ 	.word	0x00000028
        /*03b0*/ 	.short	0x010a
        /*03b2*/ 	.byte	0x21
	.zero		1


	//   ....[41]....
        /*03b4*/ 	.word	0x00001d90
        /*03b8*/ 	.word	0x000000ff
        /*03bc*/ 	.word	0x00000028
        /*03c0*/ 	.short	0x010a
        /*03c2*/ 	.byte	0x05
	.zero		1


	//   ....[42]....
        /*03c4*/ 	.word	0x00001ea0
        /*03c8*/ 	.word	0x000000ff
        /*03cc*/ 	.word	0x00000098
        /*03d0*/ 	.short	0x0101
        /*03d2*/ 	.byte	0x06
	.zero		1


	//   ....[43]....
        /*03d4*/ 	.word	0x00001ec0
        /*03d8*/ 	.word	0x000000ff
        /*03dc*/ 	.word	0x00000028
        /*03e0*/ 	.short	0x010a
        /*03e2*/ 	.byte	0x04
	.zero		1


	//   ....[44]....
        /*03e4*/ 	.word	0x00001f40
        /*03e8*/ 	.word	0x000000ff
        /*03ec*/ 	.word	0x00000028
        /*03f0*/ 	.short	0x010a
        /*03f2*/ 	.byte	0x11
	.zero		1


	//   ....[45]....
        /*03f4*/ 	.word	0x000020d0
        /*03f8*/ 	.word	0x000000ff
        /*03fc*/ 	.word	0x00000028
        /*0400*/ 	.short	0x010a
        /*0402*/ 	.byte	0x05
	.zero		1


	//   ....[46]....
        /*0404*/ 	.word	0x00002230
        /*0408*/ 	.word	0x00000003
        /*040c*/ 	.word	0x000000a0
        /*0410*/ 	.short	0x010a
        /*0412*/ 	.byte	0xff
	.zero		1


	//   ....[47]....
        /*0414*/ 	.word	0x00002380
        /*0418*/ 	.word	0x00000000
        /*041c*/ 	.word	0x00000000
        /*0420*/ 	.short	0x0101
        /*0422*/ 	.byte	0xff
	.zero		1


	//   ....[48]....
        /*0424*/ 	.word	0x00002930
        /*0428*/ 	.word	0x000000ff
        /*042c*/ 	.word	0x00000000
        /*0430*/ 	.short	0x010a
        /*0432*/ 	.byte	0x04
	.zero		1


	//   ....[49]....
        /*0434*/ 	.word	0x000029c0
        /*0438*/ 	.word	0x000000ff
        /*043c*/ 	.word	0x00000000
        /*0440*/ 	.short	0x010a
        /*0442*/ 	.byte	0x05
	.zero		1


	//   ....[50]....
        /*0444*/ 	.word	0x00002a50
        /*0448*/ 	.word	0x000000ff
        /*044c*/ 	.word	0x00000000
        /*0450*/ 	.short	0x010a
        /*0452*/ 	.byte	0x05
	.zero		1


	//   ....[51]....
        /*0454*/ 	.word	0x00002ae0
        /*0458*/ 	.word	0x000000ff
        /*045c*/ 	.word	0x00000000
        /*0460*/ 	.short	0x010a
        /*0462*/ 	.byte	0x05
	.zero		1


	//   ....[52]....
        /*0464*/ 	.word	0x00002b80
        /*0468*/ 	.word	0x00000000
        /*046c*/ 	.word	0x00000000
        /*0470*/ 	.short	0x010a
        /*0472*/ 	.byte	0xff
	.zero		1


	//   ....[53]....
        /*0474*/ 	.word	0x00002ca0
        /*0478*/ 	.word	0x00000002
        /*047c*/ 	.word	0x00000100
        /*0480*/ 	.short	0x010a
        /*0482*/ 	.byte	0xff
	.zero		1


	//   ....[54]....
        /*0484*/ 	.word	0x00002d10
        /*0488*/ 	.word	0x00000002
        /*048c*/ 	.word	0x00000000
        /*0490*/ 	.short	0x0101
        /*0492*/ 	.byte	0xff
	.zero		1


	//   ....[55]....
        /*0494*/ 	.word	0x00002d30
        /*0498*/ 	.word	0x000000ff
        /*049c*/ 	.word	0x000000b0
        /*04a0*/ 	.short	0x010a
        /*04a2*/ 	.byte	0x04
	.zero		1


	//   ....[56]....
        /*04a4*/ 	.word	0x00002e50
        /*04a8*/ 	.word	0x00000002
        /*04ac*/ 	.word	0x000000a0
        /*04b0*/ 	.short	0x010a
        /*04b2*/ 	.byte	0xff
	.zero		1


	//   ....[57]....
        /*04b4*/ 	.word	0x00002f50
        /*04b8*/ 	.word	0x00000002
        /*04bc*/ 	.word	0x00000000
        /*04c0*/ 	.short	0x0101
        /*04c2*/ 	.byte	0xff
	.zero		1


	//   ....[58]....
        /*04c4*/ 	.word	0x00002fe0
        /*04c8*/ 	.word	0x000000ff
        /*04cc*/ 	.word	0x000000b0
        /*04d0*/ 	.short	0x0106
        /*04d2*/ 	.byte	0x04
	.zero		1


	//   ....[59]....
        /*04d4*/ 	.word	0x00003000
        /*04d8*/ 	.word	0x000000ff
        /*04dc*/ 	.word	0x000000b0
        /*04e0*/ 	.short	0x010a
        /*04e2*/ 	.byte	0x04
	.zero		1


	//   ....[60]....
        /*04e4*/ 	.word	0x00003090
        /*04e8*/ 	.word	0x000000ff
        /*04ec*/ 	.word	0x000000b0
        /*04f0*/ 	.short	0x0106
        /*04f2*/ 	.byte	0x07
	.zero		1


	//   ....[61]....
        /*04f4*/ 	.word	0x000030d0
        /*04f8*/ 	.word	0x00000000
        /*04fc*/ 	.word	0x000000b0
        /*0500*/ 	.short	0x010a
        /*0502*/ 	.byte	0xff
	.zero		1


	//   ....[62]....
        /*0504*/ 	.word	0x00003310
        /*0508*/ 	.word	0x000000ff
        /*050c*/ 	.word	0x00000008
        /*0510*/ 	.short	0x010a
        /*0512*/ 	.byte	0x05
	.zero		1


	//   ....[63]....
        /*0514*/ 	.word	0x00003330
        /*0518*/ 	.word	0x000000ff
        /*051c*/ 	.word	0x00000008
        /*0520*/ 	.short	0x010a
        /*0522*/ 	.byte	0x05
	.zero		1


	//   ....[64]....
        /*0524*/ 	.word	0x000034c0
        /*0528*/ 	.word	0x000000ff
        /*052c*/ 	.word	0x00000008
        /*0530*/ 	.short	0x010a
        /*0532*/ 	.byte	0x05
	.zero		1


	//   ....[65]....
        /*0534*/ 	.word	0x000034e0
        /*0538*/ 	.word	0x000000ff
        /*053c*/ 	.word	0x00000008
        /*0540*/ 	.short	0x010a
        /*0542*/ 	.byte	0x05
	.zero		1


	//   ....[66]....
        /*0544*/ 	.word	0x000035a0
        /*0548*/ 	.word	0x000000ff
        /*054c*/ 	.word	0x00000000
        /*0550*/ 	.short	0x0101
        /*0552*/ 	.byte	0x04
	.zero		1


	//   ....[67]....
        /*0554*/ 	.word	0x000038a0
        /*0558*/ 	.word	0x00000000
        /*055c*/ 	.word	0x000000a0
        /*0560*/ 	.short	0x010a
        /*0562*/ 	.byte	0xff
	.zero		1


	//   ....[68]....
        /*0564*/ 	.word	0x00003960
        /*0568*/ 	.word	0x00000000
        /*056c*/ 	.word	0x00000000
        /*0570*/ 	.short	0x0101
        /*0572*/ 	.byte	0xff
	.zero		1


	//   ....[69]....
        /*0574*/ 	.word	0x00003a20
        /*0578*/ 	.word	0x000000ff
        /*057c*/ 	.word	0x00000000
        /*0580*/ 	.short	0x010a
        /*0582*/ 	.byte	0x04
	.zero		1


	//   ....[70]....
        /*0584*/ 	.word	0x00003a30
        /*0588*/ 	.word	0x000000ff
        /*058c*/ 	.word	0x000000e0
        /*0590*/ 	.short	0x010a
        /*0592*/ 	.byte	0x17
	.zero		1


	//   ....[71]....
        /*0594*/ 	.word	0x00003ae0
        /*0598*/ 	.word	0x000000ff
        /*059c*/ 	.word	0x00000000
        /*05a0*/ 	.short	0x010a
        /*05a2*/ 	.byte	0x05
	.zero		1


	//   ....[72]....
        /*05a4*/ 	.word	0x00003c20
        /*05a8*/ 	.word	0x000000ff
        /*05ac*/ 	.word	0x00000000
        /*05b0*/ 	.short	0x010a
        /*05b2*/ 	.byte	0x04
	.zero		1


	//   ....[73]....
        /*05b4*/ 	.word	0x00003e70
        /*05b8*/ 	.word	0x000000ff
        /*05bc*/ 	.word	0x00000000
        /*05c0*/ 	.short	0x010a
        /*05c2*/ 	.byte	0x04
	.zero		1


	//   ....[74]....
        /*05c4*/ 	.word	0x00003f00
        /*05c8*/ 	.word	0x000000ff
        /*05cc*/ 	.word	0x00000000
        /*05d0*/ 	.short	0x010a
        /*05d2*/ 	.byte	0x05
	.zero		1


	//   ....[75]....
        /*05d4*/ 	.word	0x00003f90
        /*05d8*/ 	.word	0x000000ff
        /*05dc*/ 	.word	0x00000000
        /*05e0*/ 	.short	0x010a
        /*05e2*/ 	.byte	0x05
	.zero		1


	//   ....[76]....
        /*05e4*/ 	.word	0x00004030
        /*05e8*/ 	.word	0x00000000
        /*05ec*/ 	.word	0x00000000
        /*05f0*/ 	.short	0x010a
        /*05f2*/ 	.byte	0xff
	.zero		1


	//   ....[77]....
        /*05f4*/ 	.word	0x00004070
        /*05f8*/ 	.word	0x00000000
        /*05fc*/ 	.word	0x00000000
        /*0600*/ 	.short	0x010a
        /*0602*/ 	.byte	0xff
	.zero		1


	//   ....[78]....
        /*0604*/ 	.word	0x000040e0
        /*0608*/ 	.word	0x000000ff
        /*060c*/ 	.word	0x00000000
        /*0610*/ 	.short	0x0101
        /*0612*/ 	.byte	0x04
	.zero		1


	//   ....[79]....
        /*0614*/ 	.word	0x00004120
        /*0618*/ 	.word	0x000000ff
        /*061c*/ 	.word	0x00000120
        /*0620*/ 	.short	0x010a
        /*0622*/ 	.byte	0x11
	.zero		1


	//   ....[80]....
        /*0624*/ 	.word	0x00004170
        /*0628*/ 	.word	0x000000ff
        /*062c*/ 	.word	0x00000000
        /*0630*/ 	.short	0x0101
        /*0632*/ 	.byte	0x04
	.zero		1


	//   ....[81]....
        /*0634*/ 	.word	0x00004610
        /*0638*/ 	.word	0x0000000c
        /*063c*/ 	.word	0x000000a0
        /*0640*/ 	.short	0x010a
        /*0642*/ 	.byte	0xff
	.zero		1


	//   ....[82]....
        /*0644*/ 	.word	0x00004780
        /*0648*/ 	.word	0x00000000
        /*064c*/ 	.word	0x00000000
        /*0650*/ 	.short	0x0101
        /*0652*/ 	.byte	0xff
	.zero		1


	//   ....[83]....
        /*0654*/ 	.word	0x00004c10
        /*0658*/ 	.word	0x000000ff
        /*065c*/ 	.word	0x00000098
        /*0660*/ 	.short	0x010a
        /*0662*/ 	.byte	0x15
	.zero		1


	//   ....[84]....
        /*0664*/ 	.word	0x00004d90
        /*0668*/ 	.word	0x000000ff
        /*066c*/ 	.word	0x00000070
        /*0670*/ 	.short	0x010a
        /*0672*/ 	.byte	0x15
	.zero		1


	//   ....[85]....
        /*0674*/ 	.word	0x00004f90
        /*0678*/ 	.word	0x000000ff
        /*067c*/ 	.word	0x00000050
        /*0680*/ 	.short	0x010b
        /*0682*/ 	.byte	0x15
	.zero		1


	//   ....[86]....
        /*0684*/ 	.word	0x00004fa0
        /*0688*/ 	.word	0x000000ff
        /*068c*/ 	.word	0x00000000
        /*0690*/ 	.short	0x0101
        /*0692*/ 	.byte	0x06
	.zero		1


	//   ....[87]....
        /*0694*/ 	.word	0x00004fb0
        /*0698*/ 	.word	0x000000ff
        /*069c*/ 	.word	0x00000078
        /*06a0*/ 	.short	0x010a
        /*06a2*/ 	.byte	0x15
	.zero		1


	//   ....[88]....
        /*06a4*/ 	.word	0x00005160
        /*06a8*/ 	.word	0x000000ff
        /*06ac*/ 	.word	0x00000058
        /*06b0*/ 	.short	0x010b
        /*06b2*/ 	.byte	0x15
	.zero		1


	//   ....[89]....
        /*06b4*/ 	.word	0x00005170
        /*06b8*/ 	.word	0x000000ff
        /*06bc*/ 	.word	0x00000000
        /*06c0*/ 	.short	0x0101
        /*06c2*/ 	.byte	0x06
	.zero		1


	//   ....[90]....
        /*06c4*/ 	.word	0x00005180
        /*06c8*/ 	.word	0x000000ff
        /*06cc*/ 	.word	0x00000080
        /*06d0*/ 	.short	0x010a
        /*06d2*/ 	.byte	0x15
	.zero		1


	//   ....[91]....
        /*06d4*/ 	.word	0x00005330
        /*06d8*/ 	.word	0x000000ff
        /*06dc*/ 	.word	0x00000060
        /*06e0*/ 	.short	0x010b
        /*06e2*/ 	.byte	0x15
	.zero		1


	//   ....[92]....
        /*06e4*/ 	.word	0x00005340
        /*06e8*/ 	.word	0x000000ff
        /*06ec*/ 	.word	0x00000000
        /*06f0*/ 	.short	0x0101
        /*06f2*/ 	.byte	0x06
	.zero		1


	//   ....[93]....
        /*06f4*/ 	.word	0x00005350
        /*06f8*/ 	.word	0x000000ff
        /*06fc*/ 	.word	0x00000088
        /*0700*/ 	.short	0x010a
        /*0702*/ 	.byte	0x15
	.zero		1


	//   ....[94]....
        /*0704*/ 	.word	0x00005590
        /*0708*/ 	.word	0x000000ff
        /*070c*/ 	.word	0x00000068
        /*0710*/ 	.short	0x010b
        /*0712*/ 	.byte	0x15
	.zero		1


	//   ....[95]....
        /*0714*/ 	.word	0x000055a0
        /*0718*/ 	.word	0x000000ff
        /*071c*/ 	.word	0x00000000
        /*0720*/ 	.short	0x0101
        /*0722*/ 	.byte	0x25
	.zero		1


	//   ....[96]....
        /*0724*/ 	.word	0x000055e0
        /*0728*/ 	.word	0x000000ff
        /*072c*/ 	.word	0x00000070
        /*0730*/ 	.short	0x010a
        /*0732*/ 	.byte	0x15
	.zero		1


	//   ....[97]....
        /*0734*/ 	.word	0x00005600
        /*0738*/ 	.word	0x000000ff
        /*073c*/ 	.word	0x00000078
        /*0740*/ 	.short	0x010a
        /*0742*/ 	.byte	0x15
	.zero		1


	//   ....[98]....
        /*0744*/ 	.word	0x00005620
        /*0748*/ 	.word	0x000000ff
        /*074c*/ 	.word	0x00000080
        /*0750*/ 	.short	0x010a
        /*0752*/ 	.byte	0x15
	.zero		1


	//   ....[99]....
        /*0754*/ 	.word	0x00005660
        /*0758*/ 	.word	0x00000000
        /*075c*/ 	.word	0x00000088
        /*0760*/ 	.short	0x010a
        /*0762*/ 	.byte	0xff
	.zero		1


	//   ....[100]....
        /*0764*/ 	.word	0x000059a0
        /*0768*/ 	.word	0x00000003
        /*076c*/ 	.word	0x000000a0
        /*0770*/ 	.short	0x010a
        /*0772*/ 	.byte	0xff
	.zero		1


	//   ....[101]....
        /*0774*/ 	.word	0x00005b20
        /*0778*/ 	.word	0x00000000
        /*077c*/ 	.word	0x00000000
        /*0780*/ 	.short	0x0101
        /*0782*/ 	.byte	0xff
	.zero		1


	//   ....[102]....
        /*0784*/ 	.word	0x00006660
        /*0788*/ 	.word	0x000000ff
        /*078c*/ 	.word	0x00000050
        /*0790*/ 	.short	0x010a
        /*0792*/ 	.byte	0x2b
	.zero		1


	//   ....[103]....
        /*0794*/ 	.word	0x000066a0
        /*0798*/ 	.word	0x00000035
        /*079c*/ 	.word	0x000000c0
        /*07a0*/ 	.short	0x010a
        /*07a2*/ 	.byte	0xff
	.zero		1


	//   ....[104]....
        /*07a4*/ 	.word	0x000067b0
        /*07a8*/ 	.word	0x000000ff
        /*07ac*/ 	.word	0x00000050
        /*07b0*/ 	.short	0x010a
        /*07b2*/ 	.byte	0x2b
	.zero		1


	//   ....[105]....
        /*07b4*/ 	.word	0x00006880
        /*07b8*/ 	.word	0x00000035
        /*07bc*/ 	.word	0x000000c0
        /*07c0*/ 	.short	0x010a
        /*07c2*/ 	.byte	0xff
	.zero		1


	//   ....[106]....
        /*07c4*/ 	.word	0x00007040
        /*07c8*/ 	.word	0x00000000
        /*07cc*/ 	.word	0x00000000
        /*07d0*/ 	.short	0x0101
        /*07d2*/ 	.byte	0xff
	.zero		1


	//   ....[107]....
        /*07d4*/ 	.word	0x00007050
        /*07d8*/ 	.word	0x00000002
        /*07dc*/ 	.word	0x00000050
        /*07e0*/ 	.short	0x010a
        /*07e2*/ 	.byte	0xff
	.zero		1


	//   ....[108]....
        /*07e4*/ 	.word	0x00007110
        /*07e8*/ 	.word	0x00000002
        /*07ec*/ 	.word	0x00000050
        /*07f0*/ 	.short	0x010a
        /*07f2*/ 	.byte	0xff
	.zero		1


	//   ....[109]....
        /*07f4*/ 	.word	0x00007910
        /*07f8*/ 	.word	0x00000000
        /*07fc*/ 	.word	0x00000000
        /*0800*/ 	.short	0x0101
        /*0802*/ 	.byte	0xff
	.zero		1


	//   ....[110]....
        /*0804*/ 	.word	0x00007930
        /*0808*/ 	.word	0x00000002
        /*080c*/ 	.word	0x00000050
        /*0810*/ 	.short	0x010a
        /*0812*/ 	.byte	0xff
	.zero		1


	//   ....[111]....
        /*0814*/ 	.word	0x000079e0
        /*0818*/ 	.word	0x00000002
        /*081c*/ 	.word	0x00000050
        /*0820*/ 	.short	0x010a
        /*0822*/ 	.byte	0xff
	.zero		1


	//   ....[112]....
        /*0824*/ 	.word	0x000081e0
        /*0828*/ 	.word	0x00000000
        /*082c*/ 	.word	0x00000000
        /*0830*/ 	.short	0x0101
        /*0832*/ 	.byte	0xff
	.zero		1


	//   ....[113]....
        /*0834*/ 	.word	0x00008200
        /*0838*/ 	.word	0x00000003
        /*083c*/ 	.word	0x00000050
        /*0840*/ 	.short	0x010a
        /*0842*/ 	.byte	0xff
	.zero		1


	//   ....[114]....
        /*0844*/ 	.word	0x000082b0
        /*0848*/ 	.word	0x00000003
        /*084c*/ 	.word	0x00000050
        /*0850*/ 	.short	0x010a
        /*0852*/ 	.byte	0xff
	.zero		1


	//   ....[115]....
        /*0854*/ 	.word	0x000085c0
        /*0858*/ 	.word	0x00000035
        /*085c*/ 	.word	0x00000000
        /*0860*/ 	.short	0x0101
        /*0862*/ 	.byte	0xff
	.zero		1


	//   ....[116]....
        /*0864*/ 	.word	0x00008b00
        /*0868*/ 	.word	0x00000000
        /*086c*/ 	.word	0x00000000
        /*0870*/ 	.short	0x0101
        /*0872*/ 	.byte	0xff
	.zero		1


	//   ....[117]....
        /*0874*/ 	.word	0x00008d90
        /*0878*/ 	.word	0x000000ff
        /*087c*/ 	.word	0x00000000
        /*0880*/ 	.short	0x0101
        /*0882*/ 	.byte	0x04
	.zero		1


	//   ....[118]....
        /*0884*/ 	.word	0x00008db0
        /*0888*/ 	.word	0x00000000
        /*088c*/ 	.word	0x00000110
        /*0890*/ 	.short	0x010a
        /*0892*/ 	.byte	0xff
	.zero		1


	//   ....[119]....
        /*0894*/ 	.word	0x00008e10
        /*0898*/ 	.word	0x00000000
        /*089c*/ 	.word	0x00000028
        /*08a0*/ 	.short	0x010a
        /*08a2*/ 	.byte	0xff
	.zero		1


	//   ....[120]....
        /*08a4*/ 	.word	0x00008e70
        /*08a8*/ 	.word	0x00000000
        /*08ac*/ 	.word	0x00000028
        /*08b0*/ 	.short	0x010a
        /*08b2*/ 	.byte	0xff
	.zero		1


	//   ....[121]....
        /*08b4*/ 	.word	0x00008ec0
        /*08b8*/ 	.word	0x00000003
        /*08bc*/ 	.word	0x000000a0
        /*08c0*/ 	.short	0x010a
        /*08c2*/ 	.byte	0xff
	.zero		1


	//   ....[122]....
        /*08c4*/ 	.word	0x00008f20
        /*08c8*/ 	.word	0x00000000
        /*08cc*/ 	.word	0x00000000
        /*08d0*/ 	.short	0x010a
        /*08d2*/ 	.byte	0xff
	.zero		1


	//   ....[123]....
        /*08d4*/ 	.word	0x00008f80
        /*08d8*/ 	.word	0x00000000
        /*08dc*/ 	.word	0x00000000
        /*08e0*/ 	.short	0x010a
        /*08e2*/ 	.byte	0xff
	.zero		1


	//   ....[124]....
        /*08e4*/ 	.word	0x00008fe0
        /*08e8*/ 	.word	0x00000000
        /*08ec*/ 	.word	0x00000000
        /*08f0*/ 	.short	0x010a
        /*08f2*/ 	.byte	0xff
	.zero		1


	//   ....[125]....
        /*08f4*/ 	.word	0x00009040
        /*08f8*/ 	.word	0x00000000
        /*08fc*/ 	.word	0x00000000
        /*0900*/ 	.short	0x010a
        /*0902*/ 	.byte	0xff
	.zero		1


	//   ....[126]....
        /*0904*/ 	.word	0x00009090
        /*0908*/ 	.word	0x00000002
        /*090c*/ 	.word	0x00000100
        /*0910*/ 	.short	0x010a
        /*0912*/ 	.byte	0xff
	.zero		1


	//   ....[127]....
        /*0914*/ 	.word	0x000090f0
        /*0918*/ 	.word	0x00000002
        /*091c*/ 	.word	0x000000b0
        /*0920*/ 	.short	0x010a
        /*0922*/ 	.byte	0xff
	.zero		1


	//   ....[128]....
        /*0924*/ 	.word	0x00009140
        /*0928*/ 	.word	0x00000002
        /*092c*/ 	.word	0x000000a0
        /*0930*/ 	.short	0x010a
        /*0932*/ 	.byte	0xff
	.zero		1


	//   ....[129]....
        /*0934*/ 	.word	0x000091a0
        /*0938*/ 	.word	0x00000000
        /*093c*/ 	.word	0x000000b0
        /*0940*/ 	.short	0x010a
        /*0942*/ 	.byte	0xff
	.zero		1


	//   ....[130]....
        /*0944*/ 	.word	0x00009200
        /*0948*/ 	.word	0x00000005
        /*094c*/ 	.word	0x00000008
        /*0950*/ 	.short	0x010a
        /*0952*/ 	.byte	0xff
	.zero		1


	//   ....[131]....
        /*0954*/ 	.word	0x000092e0
        /*0958*/ 	.word	0x00000000
        /*095c*/ 	.word	0x00000008
        /*0960*/ 	.short	0x010a
        /*0962*/ 	.byte	0xff
	.zero		1


	//   ....[132]....
        /*0964*/ 	.word	0x00009330
        /*0968*/ 	.word	0x00000000
        /*096c*/ 	.word	0x000000a0
        /*0970*/ 	.short	0x010a
        /*0972*/ 	.byte	0xff
	.zero		1


	//   ....[133]....
        /*0974*/ 	.word	0x00009390
        /*0978*/ 	.word	0x00000000
        /*097c*/ 	.word	0x000000e0
        /*0980*/ 	.short	0x010a
        /*0982*/ 	.byte	0xff
	.zero		1


	//   ....[134]....
        /*0984*/ 	.word	0x000093f0
        /*0988*/ 	.word	0x00000000
        /*098c*/ 	.word	0x00000000
        /*0990*/ 	.short	0x010a
        /*0992*/ 	.byte	0xff
	.zero		1


	//   ....[135]....
        /*0994*/ 	.word	0x00009450
        /*0998*/ 	.word	0x00000000
        /*099c*/ 	.word	0x00000000
        /*09a0*/ 	.short	0x010a
        /*09a2*/ 	.byte	0xff
	.zero		1


	//   ....[136]....
        /*09a4*/ 	.word	0x000094b0
        /*09a8*/ 	.word	0x00000000
        /*09ac*/ 	.word	0x00000000
        /*09b0*/ 	.short	0x010a
        /*09b2*/ 	.byte	0xff
	.zero		1


	//   ....[137]....
        /*09b4*/ 	.word	0x00009510
        /*09b8*/ 	.word	0x00000000
        /*09bc*/ 	.word	0x00000000
        /*09c0*/ 	.short	0x010a
        /*09c2*/ 	.byte	0xff
	.zero		1


	//   ....[138]....
        /*09c4*/ 	.word	0x00009570
        /*09c8*/ 	.word	0x00000000
        /*09cc*/ 	.word	0x00000120
        /*09d0*/ 	.short	0x010a
        /*09d2*/ 	.byte	0xff
	.zero		1


	//   ....[139]....
        /*09d4*/ 	.word	0x000095c0
        /*09d8*/ 	.word	0x0000000c
        /*09dc*/ 	.word	0x000000a0
        /*09e0*/ 	.short	0x010a
        /*09e2*/ 	.byte	0xff
	.zero		1


	//   ....[140]....
        /*09e4*/ 	.word	0x00009620
        /*09e8*/ 	.word	0x00000000
        /*09ec*/ 	.word	0x00000098
        /*09f0*/ 	.short	0x010a
        /*09f2*/ 	.byte	0xff
	.zero		1


	//   ....[141]....
        /*09f4*/ 	.word	0x00009680
        /*09f8*/ 	.word	0x00000000
        /*09fc*/ 	.word	0x00000070
        /*0a00*/ 	.short	0x010a
        /*0a02*/ 	.byte	0xff
	.zero		1


	//   ....[142]....
        /*0a04*/ 	.word	0x000096e0
        /*0a08*/ 	.word	0x00000000
        /*0a0c*/ 	.word	0x00000078
        /*0a10*/ 	.short	0x010a
        /*0a12*/ 	.byte	0xff
	.zero		1


	//   ....[143]....
        /*0a14*/ 	.word	0x00009740
        /*0a18*/ 	.word	0x00000000
        /*0a1c*/ 	.word	0x00000080
        /*0a20*/ 	.short	0x010a
        /*0a22*/ 	.byte	0xff
	.zero		1


	//   ....[144]....
        /*0a24*/ 	.word	0x000097a0
        /*0a28*/ 	.word	0x00000000
        /*0a2c*/ 	.word	0x00000088
        /*0a30*/ 	.short	0x010a
        /*0a32*/ 	.byte	0xff
	.zero		1


	//   ....[145]....
        /*0a34*/ 	.word	0x00009800
        /*0a38*/ 	.word	0x00000000
        /*0a3c*/ 	.word	0x00000070
        /*0a40*/ 	.short	0x010a
        /*0a42*/ 	.byte	0xff
	.zero		1


	//   ....[146]....
        /*0a44*/ 	.word	0x00009860
        /*0a48*/ 	.word	0x00000000
        /*0a4c*/ 	.word	0x00000078
        /*0a50*/ 	.short	0x010a
        /*0a52*/ 	.byte	0xff
	.zero		1


	//   ....[147]....
        /*0a54*/ 	.word	0x000098c0
        /*0a58*/ 	.word	0x00000000
        /*0a5c*/ 	.word	0x00000080
        /*0a60*/ 	.short	0x010a
        /*0a62*/ 	.byte	0xff
	.zero		1


	//   ....[148]....
        /*0a64*/ 	.word	0x00009910
        /*0a68*/ 	.word	0x00000003
        /*0a6c*/ 	.word	0x000000a0
        /*0a70*/ 	.short	0x010a
        /*0a72*/ 	.byte	0xff
	.zero		1


	//   ....[149]....
        /*0a74*/ 	.word	0x00009970
        /*0a78*/ 	.word	0x00000002
        /*0a7c*/ 	.word	0x00000050
        /*0a80*/ 	.short	0x010a
        /*0a82*/ 	.byte	0xff
	.zero		1


	//   ....[150]....
        /*0a84*/ 	.word	0x000099c0
        /*0a88*/ 	.word	0x00000035
        /*0a8c*/ 	.word	0x000000c0
        /*0a90*/ 	.short	0x010a
        /*0a92*/ 	.byte	0xff
	.zero		1


	//   ....[151]....
        /*0a94*/ 	.word	0x00009a10
        /*0a98*/ 	.word	0x00000002
        /*0a9c*/ 	.word	0x00000050
        /*0aa0*/ 	.short	0x010a
        /*0aa2*/ 	.byte	0xff
	.zero		1


	//   ....[152]....
        /*0aa4*/ 	.word	0x00009a60
        /*0aa8*/ 	.word	0x00000002
        /*0aac*/ 	.word	0x00000050
        /*0ab0*/ 	.short	0x010a
        /*0ab2*/ 	.byte	0xff
	.zero		1


	//   ....[153]....
        /*0ab4*/ 	.word	0x00009ab0
        /*0ab8*/ 	.word	0x00000003
        /*0abc*/ 	.word	0x00000050
        /*0ac0*/ 	.short	0x010a
        /*0ac2*/ 	.byte	0xff
	.zero		1


	//----- nvinfo : EIATTR_NUM_MBARRIERS
	.align		4
.L_47:
        /*0ac4*/ 	.byte	0x03, 0x38
        /*0ac6*/ 	.short	0x0025


	//----- nvinfo : EIATTR_EXIT_INSTR_OFFSETS
	.align		4
        /*0ac8*/ 	.byte	0x04, 0x1c
        /*0aca*/ 	.short	(.L_49 - .L_48)


	//   ....[0]....
.L_48:
        /*0acc*/ 	.word	0x00002bb0


	//   ....[1]....
        /*0ad0*/ 	.word	0x000030a0


	//   ....[2]....
        /*0ad4*/ 	.word	0x00003100


	//   ....[3]....
        /*0ad8*/ 	.word	0x000043a0


	//   ....[4]....
        /*0adc*/ 	.word	0x00005690


	//   ....[5]....
        /*0ae0*/ 	.word	0x000056d0


	//   ....[6]....
        /*0ae4*/ 	.word	0x00008c80


	//   ....[7]....
        /*0ae8*/ 	.word	0x00008d00


	//   ....[8]....
        /*0aec*/ 	.word	0x00008d30


	//   ....[9]....
        /*0af0*/ 	.word	0x00008da0


	//----- nvinfo : EIATTR_MAX_THREADS
	.align		4
.L_49:
        /*0af4*/ 	.byte	0x04, 0x05
        /*0af6*/ 	.short	(.L_51 - .L_50)
.L_50:
        /*0af8*/ 	.word	0x00000100
        /*0afc*/ 	.word	0x00000001
        /*0b00*/ 	.word	0x00000001


	//----- nvinfo : EIATTR_CRS_STACK_SIZE
	.align		4
.L_51:
        /*0b04*/ 	.byte	0x04, 0x1e
        /*0b06*/ 	.short	(.L_53 - .L_52)
.L_52:
        /*0b08*/ 	.word	0x00000000


	//----- nvinfo : EIATTR_CBANK_PARAM_SIZE
	.align		4
.L_53:
        /*0b0c*/ 	.byte	0x03, 0x19
        /*0b0e*/ 	.short	0x0800


	//----- nvinfo : EIATTR_PARAM_CBANK
	.align		4
        /*0b10*/ 	.byte	0x04, 0x0a
        /*0b12*/ 	.short	(.L_55 - .L_54)
	.align		4
.L_54:
        /*0b14*/ 	.word	index@(.nv.constant0._ZN7cutlass13device_kernelINS_4gemm6kernel13GemmUniversalIN4cute5tupleIJiiiiEEENS1_10collective13CollectiveMmaINS1_35MainloopSm100TmaUmmaWarpSpecializedILi5ELi2ELi4ENS5_IJNS4_1CILi2EEESB_NSA_ILi1EEEEEEEENS5_IJNSA_ILi128EEESF_NSA_ILi32EEEEEENS_10bfloat16_tENS5_IJlSC_lEEESI_SJ_NS4_8TiledMMAINS4_8MMA_AtomIJNS4_26SM100_MMA_F16BF16_2x1SM_SSISI_SI_fLi128ELi128ELNS4_4UMMA5MajorE0ELSO_0ELNSN_7ScaleInE0ELSP_0EEEEEENS4_6LayoutINS5_IJSC_SC_SC_EEENS5_IJNSA_ILi0EEESU_SU_EEEEENS5_IJNS4_10UnderscoreESX_SX_EEEEENS4_28SM100_TMA_2SM_LOAD_MULTICASTENS4_14ComposedLayoutINS4_7SwizzleILi2ELi4ELi3EEENS4_18smem_ptr_flag_bitsILi16EEENSS_INS5_IJNSA_ILi8EEESG_EEENS5_IJSG_SC_EEEEEEEvNS4_8identityENS4_18SM100_TMA_2SM_LOADES1A_vS1B_EENS_8epilogue10collective18CollectiveEpilogueINS1E_23Sm100TmaWarpSpecializedILi4ELi2ELi16ELb1ELb0EEEJNS5_IJNSA_ILi64EEESF_SG_EEENS5_IJNSS_IS1J_SC_EENSS_INS5_IJNSA_ILi16EEESB_EEENS5_IJSC_S1J_EEEEEEEESI_SJ_SI_SJ_NS1E_6fusion15FusionCallbacksIS1I_NS1R_17LinearCombinationISI_fSI_fLNS_15FloatRoundStyleE2EEES1K_S1Q_JEEENS4_5SM1004TMEM4LOAD26SM100_TMEM_LOAD_32dp32b16xENS4_13SM90_TMA_LOADENS11_INS12_ILi1ELi4ELi3EEES15_NSS_INS5_IJS16_S1M_EEENS5_IJS1M_SC_EEEEEEENS4_39AutoVectorizingCopyWithAssumedAlignmentILi128EEENS4_14SM90_TMA_STOREES26_S28_S28_EEEvvEEEEvNT_6ParamsE)
        /*0b18*/ 	.short	0x0380
        /*0b1a*/ 	.short	0x0800


	//----- nvinfo : EIATTR_SW_WAR
	.align		4
.L_55:
        /*0b1c*/ 	.byte	0x04, 0x36
        /*0b1e*/ 	.short	(.L_57 - .L_56)
.L_56:
        /*0b20*/ 	.word	0x00000008
.L_57:


//--------------------- .nv.callgraph             --------------------------
	.section	.nv.callgraph,"",@"SHT_CUDA_CALLGRAPH"
	.align	4
	.sectionentsize	8
	.align		4
        /*0000*/ 	.word	0x00000000
	.align		4
        /*0004*/ 	.word	0xffffffff
	.align		4
        /*0008*/ 	.word	index@(_ZN7cutlass13device_kernelINS_4gemm6kernel13GemmUniversalIN4cute5tupleIJiiiiEEENS1_10collective13CollectiveMmaINS1_35MainloopSm100TmaUmmaWarpSpecializedILi5ELi2ELi4ENS5_IJNS4_1CILi2EEESB_NSA_ILi1EEEEEEEENS5_IJNSA_ILi128EEESF_NSA_ILi32EEEEEENS_10bfloat16_tENS5_IJlSC_lEEESI_SJ_NS4_8TiledMMAINS4_8MMA_AtomIJNS4_26SM100_MMA_F16BF16_2x1SM_SSISI_SI_fLi128ELi128ELNS4_4UMMA5MajorE0ELSO_0ELNSN_7ScaleInE0ELSP_0EEEEEENS4_6LayoutINS5_IJSC_SC_SC_EEENS5_IJNSA_ILi0EEESU_SU_EEEEENS5_IJNS4_10UnderscoreESX_SX_EEEEENS4_28SM100_TMA_2SM_LOAD_MULTICASTENS4_14ComposedLayoutINS4_7SwizzleILi2ELi4ELi3EEENS4_18smem_ptr_flag_bitsILi16EEENSS_INS5_IJNSA_ILi8EEESG_EEENS5_IJSG_SC_EEEEEEEvNS4_8identityENS4_18SM100_TMA_2SM_LOADES1A_vS1B_EENS_8epilogue10collective18CollectiveEpilogueINS1E_23Sm100TmaWarpSpecializedILi4ELi2ELi16ELb1ELb0EEEJNS5_IJNSA_ILi64EEESF_SG_EEENS5_IJNSS_IS1J_SC_EENSS_INS5_IJNSA_ILi16EEESB_EEENS5_IJSC_S1J_EEEEEEEESI_SJ_SI_SJ_NS1E_6fusion15FusionCallbacksIS1I_NS1R_17LinearCombinationISI_fSI_fLNS_15FloatRoundStyleE2EEES1K_S1Q_JEEENS4_5SM1004TMEM4LOAD26SM100_TMEM_LOAD_32dp32b16xENS4_13SM90_TMA_LOADENS11_INS12_ILi1ELi4ELi3EEES15_NSS_INS5_IJS16_S1M_EEENS5_IJS1M_SC_EEEEEEENS4_39AutoVectorizingCopyWithAssumedAlignmentILi128EEENS4_14SM90_TMA_STOREES26_S28_S28_EEEvvEEEEvNT_6ParamsE)
	.align		4
        /*000c*/ 	.word	index@(__assertfail)
	.align		4
        /*0010*/ 	.word	0x00000000
	.align		4
        /*0014*/ 	.word	0xfffffffe
	.align		4
        /*0018*/ 	.word	0x00000000
	.align		4
        /*001c*/ 	.word	0xfffffffd
	.align		4
        /*0020*/ 	.word	0x00000000
	.align		4
        /*0024*/ 	.word	0xfffffffc


//--------------------- .nv.constant4             --------------------------
	.section	.nv.constant4,"a",@progbits
	.align	8
	.align		8
.nv.constant4:
        /*0000*/ 	.dword	__assertfail
	.align		8
        /*0008*/ 	.dword	__unnamed_1
	.align		8
        /*0010*/ 	.dword	__unnamed_2
	.align		8
        /*0018*/ 	.dword	_ZN39_INTERNAL_d51f7fe5_4_k_cu_f0c65427_88394cuda3std3__45__cpo5beginE
	.align		8
        /*0020*/ 	.dword	_ZN39_INTERNAL_d51f7fe5_4_k_cu_f0c65427_88394cuda3std3__45__cpo3endE
	.align		8
        /*0028*/ 	.dword	_ZN39_INTERNAL_d51f7fe5_4_k_cu_f0c65427_88394cuda3std3__45__cpo6cbeginE
	.align		8
        /*0030*/ 	.dword	_ZN39_INTERNAL_d51f7fe5_4_k_cu_f0c65427_88394cuda3std3__45__cpo4cendE
	.align		8
        /*0038*/ 	.dword	_ZN39_INTERNAL_d51f7fe5_4_k_cu_f0c65427_88394cuda3std3__441_GLOBAL__N__d51f7fe5_4_k_cu_f0c65427_88396ignoreE
	.align		8
        /*0040*/ 	.dword	_ZN39_INTERNAL_d51f7fe5_4_k_cu_f0c65427_88394cuda3std3__419piecewise_constructE
	.align		8
        /*0048*/ 	.dword	_ZN39_INTERNAL_d51f7fe5_4_k_cu_f0c65427_88394cuda3std3__48in_placeE
	.align		8
        /*0050*/ 	.dword	_ZN39_INTERNAL_d51f7fe5_4_k_cu_f0c65427_88394cuda3std6ranges3__45__cpo4swapE
	.align		8
        /*0058*/ 	.dword	_ZN39_INTERNAL_d51f7fe5_4_k_cu_f0c65427_88394cuda3std6ranges3__45__cpo9iter_moveE
	.align		8
        /*0060*/ 	.dword	_ZN39_INTERNAL_d51f7fe5_4_k_cu_f0c65427_88394cute7productE
	.align		8
        /*0068*/ 	.dword	_ZN39_INTERNAL_d51f7fe5_4_k_cu_f0c65427_88394cute1_E
	.align		8
        /*0070*/ 	.dword	$str$25
	.align		8
        /*0078*/ 	.dword	$str$26
	.align		8
        /*0080*/ 	.dword	$str$27
	.align		8
        /*0088*/ 	.dword	$str$28


//--------------------- .text._ZN7cutlass13device_kernelINS_4gemm6kernel13GemmUniversalIN4cute5tupleIJiiiiEEENS1_10collective13CollectiveMmaINS1_35MainloopSm100TmaUmmaWarpSpecializedILi5ELi2ELi4ENS5_IJNS4_1CILi2EEESB_NSA_ILi1EEEEEEEENS5_IJNSA_ILi128EEESF_NSA_ILi32EEEEEENS_10bfloat16_tENS5_IJlSC_lEEESI_SJ_NS4_8TiledMMAINS4_8MMA_AtomIJNS4_26SM100_MMA_F16BF16_2x1SM_SSISI_SI_fLi128ELi128ELNS4_4UMMA5MajorE0ELSO_0ELNSN_7ScaleInE0ELSP_0EEEEEENS4_6LayoutINS5_IJSC_SC_SC_EEENS5_IJNSA_ILi0EEESU_SU_EEEEENS5_IJNS4_10UnderscoreESX_SX_EEEEENS4_28SM100_TMA_2SM_LOAD_MULTICASTENS4_14ComposedLayoutINS4_7SwizzleILi2ELi4ELi3EEENS4_18smem_ptr_flag_bitsILi16EEENSS_INS5_IJNSA_ILi8EEESG_EEENS5_IJSG_SC_EEEEEEEvNS4_8identityENS4_18SM100_TMA_2SM_LOADES1A_vS1B_EENS_8epilogue10collective18CollectiveEpilogueINS1E_23Sm100TmaWarpSpecializedILi4ELi2ELi16ELb1ELb0EEEJNS5_IJNSA_ILi64EEESF_SG_EEENS5_IJNSS_IS1J_SC_EENSS_INS5_IJNSA_ILi16EEESB_EEENS5_IJSC_S1J_EEEEEEEESI_SJ_SI_SJ_NS1E_6fusion15FusionCallbacksIS1I_NS1R_17LinearCombinationISI_fSI_fLNS_15FloatRoundStyleE2EEES1K_S1Q_JEEENS4_5SM1004TMEM4LOAD26SM100_TMEM_LOAD_32dp32b16xENS4_13SM90_TMA_LOADENS11_INS12_ILi1ELi4ELi3EEES15_NSS_INS5_IJS16_S1M_EEENS5_IJS1M_SC_EEEEEEENS4_39AutoVectorizingCopyWithAssumedAlignmentILi128EEENS4_14SM90_TMA_STOREES26_S28_S28_EEEvvEEEEvNT_6ParamsE --------------------------
	.section	.text._ZN7cutlass13device_kernelINS_4gemm6kernel13GemmUniversalIN4cute5tupleIJiiiiEEENS1_10collective13CollectiveMmaINS1_35MainloopSm100TmaUmmaWarpSpecializedILi5ELi2ELi4ENS5_IJNS4_1CILi2EEESB_NSA_ILi1EEEEEEEENS5_IJNSA_ILi128EEESF_NSA_ILi32EEEEEENS_10bfloat16_tENS5_IJlSC_lEEESI_SJ_NS4_8TiledMMAINS4_8MMA_AtomIJNS4_26SM100_MMA_F16BF16_2x1SM_SSISI_SI_fLi128ELi128ELNS4_4UMMA5MajorE0ELSO_0ELNSN_7ScaleInE0ELSP_0EEEEEENS4_6LayoutINS5_IJSC_SC_SC_EEENS5_IJNSA_ILi0EEESU_SU_EEEEENS5_IJNS4_10UnderscoreESX_SX_EEEEENS4_28SM100_TMA_2SM_LOAD_MULTICASTENS4_14ComposedLayoutINS4_7SwizzleILi2ELi4ELi3EEENS4_18smem_ptr_flag_bitsILi16EEENSS_INS5_IJNSA_ILi8EEESG_EEENS5_IJSG_SC_EEEEEEEvNS4_8identityENS4_18SM100_TMA_2SM_LOADES1A_vS1B_EENS_8epilogue10collective18CollectiveEpilogueINS1E_23Sm100TmaWarpSpecializedILi4ELi2ELi16ELb1ELb0EEEJNS5_IJNSA_ILi64EEESF_SG_EEENS5_IJNSS_IS1J_SC_EENSS_INS5_IJNSA_ILi16EEESB_EEENS5_IJSC_S1J_EEEEEEEESI_SJ_SI_SJ_NS1E_6fusion15FusionCallbacksIS1I_NS1R_17LinearCombinationISI_fSI_fLNS_15FloatRoundStyleE2EEES1K_S1Q_JEEENS4_5SM1004TMEM4LOAD26SM100_TMEM_LOAD_32dp32b16xENS4_13SM90_TMA_LOADENS11_INS12_ILi1ELi4ELi3EEES15_NSS_INS5_IJS16_S1M_EEENS5_IJS1M_SC_EEEEEEENS4_39AutoVectorizingCopyWithAssumedAlignmentILi128EEENS4_14SM90_TMA_STOREES26_S28_S28_EEEvvEEEEvNT_6ParamsE,"ax",@progbits
	.align	128
.text._ZN7cutlass13device_kernelINS_4gemm6kernel13GemmUniversalIN4cute5tupleIJiiiiEEENS1_10collective13CollectiveMmaINS1_35MainloopSm100TmaUmmaWarpSpecializedILi5ELi2ELi4ENS5_IJNS4_1CILi2EEESB_NSA_ILi1EEEEEEEENS5_IJNSA_ILi128EEESF_NSA_ILi32EEEEEENS_10bfloat16_tENS5_IJlSC_lEEESI_SJ_NS4_8TiledMMAINS4_8MMA_AtomIJNS4_26SM100_MMA_F16BF16_2x1SM_SSISI_SI_fLi128ELi128ELNS4_4UMMA5MajorE0ELSO_0ELNSN_7ScaleInE0ELSP_0EEEEEENS4_6LayoutINS5_IJSC_SC_SC_EEENS5_IJNSA_ILi0EEESU_SU_EEEEENS5_IJNS4_10UnderscoreESX_SX_EEEEENS4_28SM100_TMA_2SM_LOAD_MULTICASTENS4_14ComposedLayoutINS4_7SwizzleILi2ELi4ELi3EEENS4_18smem_ptr_flag_bitsILi16EEENSS_INS5_IJNSA_ILi8EEESG_EEENS5_IJSG_SC_EEEEEEEvNS4_8identityENS4_18SM100_TMA_2SM_LOADES1A_vS1B_EENS_8epilogue10collective18CollectiveEpilogueINS1E_23Sm100TmaWarpSpecializedILi4ELi2ELi16ELb1ELb0EEEJNS5_IJNSA_ILi64EEESF_SG_EEENS5_IJNSS_IS1J_SC_EENSS_INS5_IJNSA_ILi16EEESB_EEENS5_IJSC_S1J_EEEEEEEESI_SJ_SI_SJ_NS1E_6fusion15FusionCallbacksIS1I_NS1R_17LinearCombinationISI_fSI_fLNS_15FloatRoundStyleE2EEES1K_S1Q_JEEENS4_5SM1004TMEM4LOAD26SM100_TMEM_LOAD_32dp32b16xENS4_13SM90_TMA_LOADENS11_INS12_ILi1ELi4ELi3EEES15_NSS_INS5_IJS16_S1M_EEENS5_IJS1M_SC_EEEEEEENS4_39AutoVectorizingCopyWithAssumedAlignmentILi128EEENS4_14SM90_TMA_STOREES26_S28_S28_EEEvvEEEEvNT_6ParamsE:
        .type           _ZN7cutlass13device_kernelINS_4gemm6kernel13GemmUniversalIN4cute5tupleIJiiiiEEENS1_10collective13CollectiveMmaINS1_35MainloopSm100TmaUmmaWarpSpecializedILi5ELi2ELi4ENS5_IJNS4_1CILi2EEESB_NSA_ILi1EEEEEEEENS5_IJNSA_ILi128EEESF_NSA_ILi32EEEEEENS_10bfloat16_tENS5_IJlSC_lEEESI_SJ_NS4_8TiledMMAINS4_8MMA_AtomIJNS4_26SM100_MMA_F16BF16_2x1SM_SSISI_SI_fLi128ELi128ELNS4_4UMMA5MajorE0ELSO_0ELNSN_7ScaleInE0ELSP_0EEEEEENS4_6LayoutINS5_IJSC_SC_SC_EEENS5_IJNSA_ILi0EEESU_SU_EEEEENS5_IJNS4_10UnderscoreESX_SX_EEEEENS4_28SM100_TMA_2SM_LOAD_MULTICASTENS4_14ComposedLayoutINS4_7SwizzleILi2ELi4ELi3EEENS4_18smem_ptr_flag_bitsILi16EEENSS_INS5_IJNSA_ILi8EEESG_EEENS5_IJSG_SC_EEEEEEEvNS4_8identityENS4_18SM100_TMA_2SM_LOADES1A_vS1B_EENS_8epilogue10collective18CollectiveEpilogueINS1E_23Sm100TmaWarpSpecializedILi4ELi2ELi16ELb1ELb0EEEJNS5_IJNSA_ILi64EEESF_SG_EEENS5_IJNSS_IS1J_SC_EENSS_INS5_IJNSA_ILi16EEESB_EEENS5_IJSC_S1J_EEEEEEEESI_SJ_SI_SJ_NS1E_6fusion15FusionCallbacksIS1I_NS1R_17LinearCombinationISI_fSI_fLNS_15FloatRoundStyleE2EEES1K_S1Q_JEEENS4_5SM1004TMEM4LOAD26SM100_TMEM_LOAD_32dp32b16xENS4_13SM90_TMA_LOADENS11_INS12_ILi1ELi4ELi3EEES15_NSS_INS5_IJS16_S1M_EEENS5_IJS1M_SC_EEEEEEENS4_39AutoVectorizingCopyWithAssumedAlignmentILi128EEENS4_14SM90_TMA_STOREES26_S28_S28_EEEvvEEEEvNT_6ParamsE,@function
        .size           _ZN7cutlass13device_kernelINS_4gemm6kernel13GemmUniversalIN4cute5tupleIJiiiiEEENS1_10collective13CollectiveMmaINS1_35MainloopSm100TmaUmmaWarpSpecializedILi5ELi2ELi4ENS5_IJNS4_1CILi2EEESB_NSA_ILi1EEEEEEEENS5_IJNSA_ILi128EEESF_NSA_ILi32EEEEEENS_10bfloat16_tENS5_IJlSC_lEEESI_SJ_NS4_8TiledMMAINS4_8MMA_AtomIJNS4_26SM100_MMA_F16BF16_2x1SM_SSISI_SI_fLi128ELi128ELNS4_4UMMA5MajorE0ELSO_0ELNSN_7ScaleInE0ELSP_0EEEEEENS4_6LayoutINS5_IJSC_SC_SC_EEENS5_IJNSA_ILi0EEESU_SU_EEEEENS5_IJNS4_10UnderscoreESX_SX_EEEEENS4_28SM100_TMA_2SM_LOAD_MULTICASTENS4_14ComposedLayoutINS4_7SwizzleILi2ELi4ELi3EEENS4_18smem_ptr_flag_bitsILi16EEENSS_INS5_IJNSA_ILi8EEESG_EEENS5_IJSG_SC_EEEEEEEvNS4_8identityENS4_18SM100_TMA_2SM_LOADES1A_vS1B_EENS_8epilogue10collective18CollectiveEpilogueINS1E_23Sm100TmaWarpSpecializedILi4ELi2ELi16ELb1ELb0EEEJNS5_IJNSA_ILi64EEESF_SG_EEENS5_IJNSS_IS1J_SC_EENSS_INS5_IJNSA_ILi16EEESB_EEENS5_IJSC_S1J_EEEEEEEESI_SJ_SI_SJ_NS1E_6fusion15FusionCallbacksIS1I_NS1R_17LinearCombinationISI_fSI_fLNS_15FloatRoundStyleE2EEES1K_S1Q_JEEENS4_5SM1004TMEM4LOAD26SM100_TMEM_LOAD_32dp32b16xENS4_13SM90_TMA_LOADENS11_INS12_ILi1ELi4ELi3EEES15_NSS_INS5_IJS16_S1M_EEENS5_IJS1M_SC_EEEEEEENS4_39AutoVectorizingCopyWithAssumedAlignmentILi128EEENS4_14SM90_TMA_STOREES26_S28_S28_EEEvvEEEEvNT_6ParamsE,(.L_x_200 - _ZN7cutlass13device_kernelINS_4gemm6kernel13GemmUniversalIN4cute5tupleIJiiiiEEENS1_10collective13CollectiveMmaINS1_35MainloopSm100TmaUmmaWarpSpecializedILi5ELi2ELi4ENS5_IJNS4_1CILi2EEESB_NSA_ILi1EEEEEEEENS5_IJNSA_ILi128EEESF_NSA_ILi32EEEEEENS_10bfloat16_tENS5_IJlSC_lEEESI_SJ_NS4_8TiledMMAINS4_8MMA_AtomIJNS4_26SM100_MMA_F16BF16_2x1SM_SSISI_SI_fLi128ELi128ELNS4_4UMMA5MajorE0ELSO_0ELNSN_7ScaleInE0ELSP_0EEEEEENS4_6LayoutINS5_IJSC_SC_SC_EEENS5_IJNSA_ILi0EEESU_SU_EEEEENS5_IJNS4_10UnderscoreESX_SX_EEEEENS4_28SM100_TMA_2SM_LOAD_MULTICASTENS4_14ComposedLayoutINS4_7SwizzleILi2ELi4ELi3EEENS4_18smem_ptr_flag_bitsILi16EEENSS_INS5_IJNSA_ILi8EEESG_EEENS5_IJSG_SC_EEEEEEEvNS4_8identityENS4_18SM100_TMA_2SM_LOADES1A_vS1B_EENS_8epilogue10collective18CollectiveEpilogueINS1E_23Sm100TmaWarpSpecializedILi4ELi2ELi16ELb1ELb0EEEJNS5_IJNSA_ILi64EEESF_SG_EEENS5_IJNSS_IS1J_SC_EENSS_INS5_IJNSA_ILi16EEESB_EEENS5_IJSC_S1J_EEEEEEEESI_SJ_SI_SJ_NS1E_6fusion15FusionCallbacksIS1I_NS1R_17LinearCombinationISI_fSI_fLNS_15FloatRoundStyleE2EEES1K_S1Q_JEEENS4_5SM1004TMEM4LOAD26SM100_TMEM_LOAD_32dp32b16xENS4_13SM90_TMA_LOADENS11_INS12_ILi1ELi4ELi3EEES15_NSS_INS5_IJS16_S1M_EEENS5_IJS1M_SC_EEEEEEENS4_39AutoVectorizingCopyWithAssumedAlignmentILi128EEENS4_14SM90_TMA_STOREES26_S28_S28_EEEvvEEEEvNT_6ParamsE)
        .other          _ZN7cutlass13device_kernelINS_4gemm6kernel13GemmUniversalIN4cute5tupleIJiiiiEEENS1_10collective13CollectiveMmaINS1_35MainloopSm100TmaUmmaWarpSpecializedILi5ELi2ELi4ENS5_IJNS4_1CILi2EEESB_NSA_ILi1EEEEEEEENS5_IJNSA_ILi128EEESF_NSA_ILi32EEEEEENS_10bfloat16_tENS5_IJlSC_lEEESI_SJ_NS4_8TiledMMAINS4_8MMA_AtomIJNS4_26SM100_MMA_F16BF16_2x1SM_SSISI_SI_fLi128ELi128ELNS4_4UMMA5MajorE0ELSO_0ELNSN_7ScaleInE0ELSP_0EEEEEENS4_6LayoutINS5_IJSC_SC_SC_EEENS5_IJNSA_ILi0EEESU_SU_EEEEENS5_IJNS4_10UnderscoreESX_SX_EEEEENS4_28SM100_TMA_2SM_LOAD_MULTICASTENS4_14ComposedLayoutINS4_7SwizzleILi2ELi4ELi3EEENS4_18smem_ptr_flag_bitsILi16EEENSS_INS5_IJNSA_ILi8EEESG_EEENS5_IJSG_SC_EEEEEEEvNS4_8identityENS4_18SM100_TMA_2SM_LOADES1A_vS1B_EENS_8epilogue10collective18CollectiveEpilogueINS1E_23Sm100TmaWarpSpecializedILi4ELi2ELi16ELb1ELb0EEEJNS5_IJNSA_ILi64EEESF_SG_EEENS5_IJNSS_IS1J_SC_EENSS_INS5_IJNSA_ILi16EEESB_EEENS5_IJSC_S1J_EEEEEEEESI_SJ_SI_SJ_NS1E_6fusion15FusionCallbacksIS1I_NS1R_17LinearCombinationISI_fSI_fLNS_15FloatRoundStyleE2EEES1K_S1Q_JEEENS4_5SM1004TMEM4LOAD26SM100_TMEM_LOAD_32dp32b16xENS4_13SM90_TMA_LOADENS11_INS12_ILi1ELi4ELi3EEES15_NSS_INS5_IJS16_S1M_EEENS5_IJS1M_SC_EEEEEEENS4_39AutoVectorizingCopyWithAssumedAlignmentILi128EEENS4_14SM90_TMA_STOREES26_S28_S28_EEEvvEEEEvNT_6ParamsE,@"STO_CUDA_ENTRY STV_DEFAULT"
_ZN7cutlass13device_kernelINS_4gemm6kernel13GemmUniversalIN4cute5tupleIJiiiiEEENS1_10collective13CollectiveMmaINS1_35MainloopSm100TmaUmmaWarpSpecializedILi5ELi2ELi4ENS5_IJNS4_1CILi2EEESB_NSA_ILi1EEEEEEEENS5_IJNSA_ILi128EEESF_NSA_ILi32EEEEEENS_10bfloat16_tENS5_IJlSC_lEEESI_SJ_NS4_8TiledMMAINS4_8MMA_AtomIJNS4_26SM100_MMA_F16BF16_2x1SM_SSISI_SI_fLi128ELi128ELNS4_4UMMA5MajorE0ELSO_0ELNSN_7ScaleInE0ELSP_0EEEEEENS4_6LayoutINS5_IJSC_SC_SC_EEENS5_IJNSA_ILi0EEESU_SU_EEEEENS5_IJNS4_10UnderscoreESX_SX_EEEEENS4_28SM100_TMA_2SM_LOAD_MULTICASTENS4_14ComposedLayoutINS4_7SwizzleILi2ELi4ELi3EEENS4_18smem_ptr_flag_bitsILi16EEENSS_INS5_IJNSA_ILi8EEESG_EEENS5_IJSG_SC_EEEEEEEvNS4_8identityENS4_18SM100_TMA_2SM_LOADES1A_vS1B_EENS_8epilogue10collective18CollectiveEpilogueINS1E_23Sm100TmaWarpSpecializedILi4ELi2ELi16ELb1ELb0EEEJNS5_IJNSA_ILi64EEESF_SG_EEENS5_IJNSS_IS1J_SC_EENSS_INS5_IJNSA_ILi16EEESB_EEENS5_IJSC_S1J_EEEEEEEESI_SJ_SI_SJ_NS1E_6fusion15FusionCallbacksIS1I_NS1R_17LinearCombinationISI_fSI_fLNS_15FloatRoundStyleE2EEES1K_S1Q_JEEENS4_5SM1004TMEM4LOAD26SM100_TMEM_LOAD_32dp32b16xENS4_13SM90_TMA_LOADENS11_INS12_ILi1ELi4ELi3EEES15_NSS_INS5_IJS16_S1M_EEENS5_IJS1M_SC_EEEEEEENS4_39AutoVectorizingCopyWithAssumedAlignmentILi128EEENS4_14SM90_TMA_STOREES26_S28_S28_EEEvvEEEEvNT_6ParamsE:
[----:B------:R-:W1:Y:S01]  /*0000*/  LDC R1, c[0x0][0x37c] ;  /* 0x0000df00ff017b82 */ /* 0x000e620000000800 */
[----:B------:R-:W2:Y:S01]  /*0010*/  S2R R60, SR_TID.X ;  /* 0x00000000003c7919 */ /* 0x000ea20000002100 */
[----:B------:R-:W3:Y:S06]  /*0020*/  LDCU.64 UR8, c[0x0][0x890] ;  /* 0x00011200ff0877ac */ /* 0x000eec0008000a00 */
[----:B------:R-:W4:Y:S01]  /*0030*/  S2UR UR47, SR_CgaCtaId ;  /* 0x00000000002f79c3 */ /* 0x000f220000008800 */
[----:B------:R-:W-:Y:S02]  /*0040*/  PRMT R46, RZ, 0x7610, R46 ;  /* 0x00007610ff2e7816 */ /* 0x000fe4000000002e */
[----:B------:R-:W-:Y:S01]  /*0050*/  ELECT P1, URZ, PT ;  /* 0x0000000000ff782f */ /* 0x000fe20003820000 */
[----:B---3--:R-:W-:-:S04]  /*0060*/  UISETP.NE.U32.AND UP0, UPT, UR8, URZ, UPT ;  /* 0x000000ff0800728c */ /* 0x008fc8000bf05070 */
[----:B------:R-:W-:Y:S02]  /*0070*/  UISETP.NE.AND.EX UP0, UPT, UR9, URZ, UPT, UP0 ;  /* 0x000000ff0900728c */ /* 0x000fe4000bf05300 */
[----:B----4-:R-:W-:Y:S02]  /*0080*/  ULOP3.LUT UR33, UR47, 0x1, URZ, 0xc0, !UPT ;  /* 0x000000012f217892 */ /* 0x010fe4000f8ec0ff */
[----:B------:R-:W-:Y:S01]  /*0090*/  ULOP3.LUT UR34, UR47, 0x1, URZ, 0x3c, !UPT ;  /* 0x000000012f227892 */ /* 0x000fe2000f8e3cff */
[----:B--2---:R-:W-:-:S05]  /*00a0*/  SHF.R.U32.HI R47, RZ, 0x5, R60 ;  /* 0x00000005ff2f7819 */ /* 0x004fca000001163c */
[----:B------:R-:W2:Y:S02]  /*00b0*/  SHFL.IDX PT, R0, R47, RZ, 0x1f ;  /* 0x00001fff2f007589 */ /* 0x000ea400000e0000 */
[----:B--2---:R-:W-:Y:S01]  /*00c0*/  R2UR UR25, R0 ;  /* 0x00000000001972ca */ /* 0x004fe200000e0000 */
[----:B-1----:R-:W-:-:S14]  /*00d0*/  BRA.U UP0, `(.L_x_0) ;  /* 0x0000000100307547 */ /* 0x002fdc000b800000 */
[----:B------:R-:W1:Y:S02]  /*00e0*/  LDCU.64 UR4, c[0x0][0x888] ;  /* 0x00011100ff0477ac */ /* 0x000e640008000a00 */
[----:B-1----:R-:W-:-:S04]  /*00f0*/  UISETP.NE.U32.AND UP0, UPT, UR4, URZ, UPT ;  /* 0x000000ff0400728c */ /* 0x002fc8000bf05070 */
[----:B------:R-:W-:-:S09]  /*0100*/  UISETP.NE.AND.EX UP0, UPT, UR5, URZ, UPT, UP0 ;  /* 0x000000ff0500728c */ /* 0x000fd2000bf05300 */
[----:B------:R-:W-:Y:S05]  /*0110*/  BRA.U !UP0, `(.L_x_1) ;  /* 0x0000000108147547 */ /* 0x000fea000b800000 */
[----:B------:R-:W1:Y:S01]  /*0120*/  LDC.64 R2, c[0x0][0x888] ;  /* 0x00022200ff027b82 */ /* 0x000e620000000a00 */
[----:B------:R-:W1:Y:S02]  /*0130*/  LDCU.64 UR4, c[0x0][0x358] ;  /* 0x00006b00ff0477ac */ /* 0x000e640008000a00 */
[----:B-1----:R1:W5:Y:S01]  /*0140*/  LDG.E R27, desc[UR4][R2.64] ;  /* 0x00000004021b7981 */ /* 0x002362000c1e1900 */
[----:B------:R-:W-:Y:S01]  /*0150*/  HFMA2 R46, -RZ, RZ, 0, 5.9604644775390625e-08 ;  /* 0x00000001ff2e7431 */ /* 0x000fe200000001ff */
[----:B------:R-:W-:Y:S05]  /*0160*/  BRA `(.L_x_0) ;  /* 0x00000000000c7947 */ /* 0x000fea0003800000 */
.L_x_1:
[----:B------:R-:W1:Y:S01]  /*0170*/  LDCU UR4, c[0x0][0x880] ;  /* 0x00011000ff0477ac */ /* 0x000e620008000800 */
[----:B------:R-:W-:Y:S01]  /*0180*/  HFMA2 R46, -RZ, RZ, 0, 5.9604644775390625e-08 ;  /* 0x00000001ff2e7431 */ /* 0x000fe200000001ff */
[----:B-1----:R-:W-:-:S07]  /*0190*/  MOV R27, UR4 ;  /* 0x00000004001b7c02 */ /* 0x002fce0008000f00 */
.L_x_0:
[----:B------:R-:W2:Y:S02]  /*01a0*/  LDCU.64 UR4, c[0x0][0x8b0] ;  /* 0x00011600ff0477ac */ /* 0x000ea40008000a00 */
[----:B--2---:R-:W-:-:S04]  /*01b0*/  UISETP.NE.U32.AND UP0, UPT, UR4, URZ, UPT ;  /* 0x000000ff0400728c */ /* 0x004fc8000bf05070 */
[----:B------:R-:W-:-:S09]  /*01c0*/  UISETP.NE.AND.EX UP0, UPT, UR5, URZ, UPT, UP0 ;  /* 0x000000ff0500728c */ /* 0x000fd2000bf05300 */
[----:B------:R-:W-:Y:S05]  /*01d0*/  BRA.U UP0, `(.L_x_2) ;  /* 0x0000000100287547 */ /* 0x000fea000b800000 */
[----:B------:R-:W2:Y:S02]  /*01e0*/  LDCU.64 UR4, c[0x0][0x8a8] ;  /* 0x00011500ff0477ac */ /* 0x000ea40008000a00 */
[----:B--2---:R-:W-:-:S04]  /*01f0*/  UISETP.NE.U32.AND UP0, UPT, UR4, URZ, UPT ;  /* 0x000000ff0400728c */ /* 0x004fc8000bf05070 */
[----:B------:R-:W-:-:S09]  /*0200*/  UISETP.NE.AND.EX UP0, UPT, UR5, URZ, UPT, UP0 ;  /* 0x000000ff0500728c */ /* 0x000fd2000bf05300 */
[----:B------:R-:W-:Y:S05]  /*0210*/  BRA.U !UP0, `(.L_x_3) ;  /* 0x0000000108107547 */ /* 0x000fea000b800000 */
[----:B------:R-:W2:Y:S01]  /*0220*/  LDC.64 R24, c[0x0][0x8a8] ;  /* 0x00022a00ff187b82 */ /* 0x000ea20000000a00 */
[----:B------:R-:W2:Y:S02]  /*0230*/  LDCU.64 UR4, c[0x0][0x358] ;  /* 0x00006b00ff0477ac */ /* 0x000ea40008000a00 */
[----:B--2---:R2:W5:Y:S01]  /*0240*/  LDG.E R24, desc[UR4][R24.64] ;  /* 0x0000000418187981 */ /* 0x004562000c1e1900 */
[----:B------:R-:W-:Y:S05]  /*0250*/  BRA `(.L_x_2) ;  /* 0x0000000000087947 */ /* 0x000fea0003800000 */
.L_x_3:
[----:B------:R-:W2:Y:S02]  /*0260*/  LDCU UR4, c[0x0][0x8a0] ;  /* 0x00011400ff0477ac */ /* 0x000ea40008000800 */
[----:B--2---:R-:W-:Y:S02]  /*0270*/  MOV R24, UR4 ;  /* 0x0000000400187c02 */ /* 0x004fe40008000f00 */
.L_x_2:
[----:B------:R-:W-:Y:S01]  /*0280*/  IMAD.U32 R0, RZ, RZ, UR25 ;  /* 0x00000019ff007e24 */ /* 0x000fe2000f8e00ff */
[----:B------:R-:W-:Y:S04]  /*0290*/  BSSY.RECONVERGENT B0, `(.L_x_4) ;  /* 0x000000c000007945 */ /* 0x000fe80003800200 */
[C---:B------:R-:W-:Y:S02]  /*02a0*/  ISETP.NE.OR P2, PT, R0.reuse, 0x1, !P1 ;  /* 0x000000010000780c */ /* 0x040fe40004f45670 */
[----:B------:R-:W-:-:S11]  /*02b0*/  ISETP.NE.OR P0, PT, R0, 0x3, !P1 ;  /* 0x000000030000780c */ /* 0x000fd60004f05670 */
[----:B------:R-:W-:Y:S05]  /*02c0*/  @P2 BRA `(.L_x_5) ;  /* 0x0000000000202947 */ /* 0x000fea0003800000 */
[----:B------:R-:W3:Y:S02]  /*02d0*/  LDCU.64 UR4, c[0x0][0x348] ;  /* 0x00006900ff0477ac */ /* 0x000ee40008000a00 */
[----:B---3--:R-:W-:Y:S02]  /*02e0*/  UIADD3 UR6, UP1, UPT, UR4, 0x80, URZ ;  /* 0x0000008004067890 */ /* 0x008fe4000ff3e0ff */
[----:B------:R-:W-:Y:S02]  /*02f0*/  UIADD3 UR4, UP0, UPT, UR4, 0x180, URZ ;  /* 0x0000018004047890 */ /* 0x000fe4000ff1e0ff */
[----:B------:R-:W-:Y:S02]  /*0300*/  UIADD3.X UR7, UPT, UPT, URZ, UR5, URZ, UP1, !UPT ;  /* 0x00000005ff077290 */ /* 0x000fe40008ffe4ff */
[----:B------:R-:W-:-:S07]  /*0310*/  UIADD3.X UR5, UPT, UPT, URZ, UR5, URZ, UP0, !UPT ;  /* 0x00000005ff057290 */ /* 0x000fce00087fe4ff */
[----:B------:R3:W-:Y:S02]  /*0320*/  UTMACCTL.PF [UR6] ;  /* 0x00000000060079b9 */ /* 0x0007e40008040000 */
[----:B------:R3:W-:Y:S02]  /*0330*/  UTMACCTL.PF [UR4] ;  /* 0x00000000040079b9 */ /* 0x0007e40008040000 */
[----:B---3--:R-:W-:Y:S01]  /*0340*/  NOP ;  /* 0x0000000000007918 */ /* 0x008fe20000000000 */
.L_x_5:
[----:B------:R-:W-:Y:S05]  /*0350*/  BSYNC.RECONVERGENT B0 ;  /* 0x0000000000007941 */ /* 0x000fea0003800200 */
.L_x_4:
[----:B------:R-:W-:Y:S04]  /*0360*/  BSSY.RECONVERGENT B0, `(.L_x_6) ;  /* 0x000000a000007945 */ /* 0x000fe80003800200 */
        /* <DEDUP_REMOVED lines=9> */
.L_x_7:
[----:B------:R-:W-:Y:S05]  /*0400*/  BSYNC.RECONVERGENT B0 ;  /* 0x0000000000007941 */ /* 0x000fea0003800200 */
.L_x_6:
[----:B------:R-:W3:Y:S01]  /*0410*/  LDCU.64 UR4, c[0x0][0x888] ;  /* 0x00011100ff0477ac */ /* 0x000ee20008000a00 */
[----:B------:R-:W-:Y:S02]  /*0420*/  UISETP.EQ.U32.AND UP1, UPT, UR8, URZ, UPT ;  /* 0x000000ff0800728c */ /* 0x000fe4000bf22070 */
[----:B------:R-:W-:Y:S02]  /*0430*/  UPLOP3.LUT UP3, UPT, UPT, UPT, UPT, 0x80, 0x8 ;  /* 0x000000000008789c */ /* 0x000fe40003f6f070 */
[----:B---3--:R-:W-:-:S04]  /*0440*/  UISETP.NE.U32.AND UP0, UPT, UR4, URZ, UPT ;  /* 0x000000ff0400728c */ /* 0x008fc8000bf05070 */
[----:B------:R-:W-:-:S04]  /*0450*/  UISETP.NE.AND.EX UP0, UPT, UR5, URZ, UPT, UP0 ;  /* 0x000000ff0500728c */ /* 0x000fc8000bf05300 */
[----:B------:R-:W-:-:S04]  /*0460*/  UISETP.EQ.OR.EX UP2, UPT, UR9, URZ, !UP0, UP1 ;  /* 0x000000ff0900728c */ /* 0x000fc8000c742710 */
[----:B------:R-:W-:-:S06]  /*0470*/  UP2UR UR4, UPR, URZ, 0x4 ;  /* 0x00000004ff047883 */ /* 0x000fcc0008000000 */
[----:B------:R-:W-:Y:S01]  /*0480*/  MOV R51, UR4 ;  /* 0x0000000400337c02 */ /* 0x000fe20008000f00 */
[----:B------:R-:W-:Y:S06]  /*0490*/  BRA.U !UP2, `(.L_x_8) ;  /* 0x000000010a207547 */ /* 0x000fec000b800000 */
[----:B------:R-:W-:Y:S01]  /*04a0*/  UISETP.NE.U32.AND UP1, UPT, UR8, URZ, UPT ;  /* 0x000000ff0800728c */ /* 0x000fe2000bf25070 */
[----:B-----5:R-:W-:Y:S01]  /*04b0*/  FSETP.NEU.AND P0, PT, R27, RZ, PT ;  /* 0x000000ff1b00720b */ /* 0x020fe20003f0d000 */
[----:B------:R-:W-:Y:S02]  /*04c0*/  USEL UR4, URZ, 0xffffffff, UP0 ;  /* 0xffffffffff047887 */ /* 0x000fe40008000000 */
[----:B------:R-:W-:-:S10]  /*04d0*/  UISETP.NE.AND.EX UP1, UPT, UR9, URZ, UPT, UP1 ;  /* 0x000000ff0900728c */ /* 0x000fd4000bf25310 */
[----:B------:R-:W-:Y:S01]  /*04e0*/  VOTEU.ANY UP0, P0 ;  /* 0x0000000000ff7886 */ /* 0x000fe20000000100 */
[----:B------:R-:W-:-:S04]  /*04f0*/  @!UP1 USEL UR4, URZ, 0xffffffff, UP0 ;  /* 0xffffffffff049887 */ /* 0x000fc80008000000 */
[----:B------:R-:W-:-:S04]  /*0500*/  ULOP3.LUT UR4, UR4, 0x1, URZ, 0xc0, !UPT ;  /* 0x0000000104047892 */ /* 0x000fc8000f8ec0ff */
[----:B------:R-:W-:-:S11]  /*0510*/  UISETP.NE.U32.AND UP3, UPT, UR4, 0x1, UPT ;  /* 0x000000010400788c */ /* 0x000fd6000bf65070 */
.L_x_8:
[----:B------:R-:W3:Y:S01]  /*0520*/  SHFL.IDX PT, R0, R47, RZ, 0x1f ;  /* 0x00001fff2f007589 */ /* 0x000ee200000e0000 */
[----:B------:R-:W-:-:S04]  /*0530*/  UISETP.NE.AND UP0, UPT, UR25, 0x2, UPT ;  /* 0x000000021900788c */ /* 0x000fc8000bf05270 */
[----:B------:R-:W-:Y:S02]  /*0540*/  UISETP.EQ.AND UP1, UPT, UR33, URZ, !UP0 ;  /* 0x000000ff2100728c */ /* 0x000fe4000c722270 */
[----:B------:R-:W-:-:S04]  /*0550*/  USEL UR46, URZ, 0x1, UP0 ;  /* 0x00000001ff2e7887 */ /* 0x000fc80008000000 */
[----:B------:R-:W-:Y:S02]  /*0560*/  PLOP3.LUT P3, PT, P1, PT, UP1, 0x80, 0x8 ;  /* 0x000000000008781c */ /* 0x000fe40000f6f018 */
[----:B---3--:R-:W-:-:S13]  /*0570*/  ISETP.NE.AND P0, PT, R0, RZ, PT ;  /* 0x000000ff0000720c */ /* 0x008fda0003f05270 */
[----:B------:R-:W-:Y:S05]  /*0580*/  @P0 BRA `(.L_x_9) ;  /* 0x00000000005c0947 */ /* 0x000fea0003800000 */
[----:B------:R-:W-:Y:S01]  /*0590*/  UMOV UR4, 0x400 ;  /* 0x0000040000047882 */ /* 0x000fe20000000000 */
[----:B------:R-:W-:Y:S01]  /*05a0*/  UMOV UR8, 0x1 ;  /* 0x0000000100087882 */ /* 0x000fe20000000000 */
[----:B------:R-:W-:Y:S01]  /*05b0*/  UMOV UR6, 0x2 ;  /* 0x0000000200067882 */ /* 0x000fe20000000000 */
[----:B------:R-:W-:Y:S02]  /*05c0*/  ULEA UR4, UR47, UR4, 0x18 ;  /* 0x000000042f047291 */ /* 0x000fe4000f8ec0ff */
[----:B------:R-:W-:-:S04]  /*05d0*/  UIADD3 UR8, UPT, UPT, -UR8, 0x100000, URZ ;  /* 0x0010000008087890 */ /* 0x000fc8000fffe1ff */
[----:B------:R-:W-:Y:S02]  /*05e0*/  USHF.L.U32 UR9, UR8, 0xb, URZ ;  /* 0x0000000b08097899 */ /* 0x000fe400080006ff */
[----:B------:R-:W-:Y:S02]  /*05f0*/  USHF.L.U32 UR8, UR8, 0x1, URZ ;  /* 0x0000000108087899 */ /* 0x000fe400080006ff */
[----:B------:R-:W-:-:S04]  /*0600*/  UIADD3 UR6, UPT, UPT, -UR6, 0x100000, URZ ;  /* 0x0010000006067890 */ /* 0x000fc8000fffe1ff */
[----:B------:R-:W-:Y:S02]  /*0610*/  USHF.L.U32 UR7, UR6, 0xb, URZ ;  /* 0x0000000b06077899 */ /* 0x000fe400080006ff */
[----:B------:R-:W-:Y:S01]  /*0620*/  USHF.L.U32 UR6, UR6, 0x1, URZ ;  /* 0x0000000106067899 */ /* 0x000fe200080006ff */
[----:B------:R-:W-:Y:S01]  /*0630*/  ELECT P0, URZ, PT ;  /* 0x0000000000ff782f */ /* 0x000fe20003800000 */
[----:B------:R-:W3:Y:S02]  /*0640*/  FENCE.VIEW.ASYNC.S ;  /* 0x00000000000073c6 */ /* 0x000ee40000000000 */
[----:B---3--:R3:W4:Y:S08]  /*0650*/  SYNCS.EXCH.64 URZ, [UR4], UR8 ;  /* 0x0000000804ff75b2 */ /* 0x0087300008000100 */
[----:B------:R3:W1:Y:S01]  /*0660*/  SYNCS.EXCH.64 URZ, [UR4+0x28], UR6 ;  /* 0x0000280604ff75b2 */ /* 0x0006620008000100 */
        /* <DEDUP_REMOVED lines=8> */
[----:B------:R-:W-:Y:S01]  /*06f0*/  NOP ;  /* 0x0000000000007918 */ /* 0x000fe20000000000 */
.L_x_9:
[----:B------:R-:W2:Y:S01]  /*0700*/  SHFL.IDX PT, R0, R47, RZ, 0x1f ;  /* 0x00001fff2f007589 */ /* 0x000ea200000e0000 */
[----:B------:R-:W-:Y:S01]  /*0710*/  NOP ;  /* 0x0000000000007918 */ /* 0x000fe20000000000 */
[----:B--2---:R-:W-:-:S13]  /*0720*/  ISETP.NE.AND P0, PT, R0, 0x1, PT ;  /* 0x000000010000780c */ /* 0x004fda0003f05270 */
[----:B------:R-:W-:Y:S05]  /*0730*/  @P0 BRA `(.L_x_10) ;  /* 0x0000000000540947 */ /* 0x000fea0003800000 */
[----:B---3--:R-:W-:Y:S01]  /*0740*/  UMOV UR4, 0x400 ;  /* 0x0000040000047882 */ /* 0x008fe20000000000 */
        /* <DEDUP_REMOVED lines=10> */
[----:B------:R-:W2:Y:S02]  /*07f0*/  FENCE.VIEW.ASYNC.S ;  /* 0x00000000000073c6 */ /* 0x000ea40000000000 */
[----:B--2---:R2:W3:Y:S08]  /*0800*/  SYNCS.EXCH.64 URZ, [UR4+0x50], UR8 ;  /* 0x0000500804ff75b2 */ /* 0x0044f00008000100 */
        /* <DEDUP_REMOVED lines=8> */
.L_x_10:
[----:B------:R-:W4:Y:S01]  /*0890*/  SHFL.IDX PT, R0, R47, RZ, 0x1f ;  /* 0x00001fff2f007589 */ /* 0x000f2200000e0000 */
[----:B------:R-:W-:Y:S01]  /*08a0*/  NOP ;  /* 0x0000000000007918 */ /* 0x000fe20000000000 */
[----:B----4-:R-:W-:-:S13]  /*08b0*/  ISETP.NE.AND P0, PT, R0, 0x3, PT ;  /* 0x000000030000780c */ /* 0x010fda0003f05270 */
[----:B------:R-:W-:Y:S05]  /*08c0*/  @P0 BRA `(.L_x_11) ;  /* 0x00000000002c0947 */ /* 0x000fea0003800000 */
[----:B--23--:R-:W-:Y:S01]  /*08d0*/  UMOV UR6, 0x400 ;  /* 0x0000040000067882 */ /* 0x00cfe20000000000 */
[----:B------:R-:W-:Y:S01]  /*08e0*/  UMOV UR4, 0x20 ;  /* 0x0000002000047882 */ /* 0x000fe20000000000 */
[----:B------:R-:W-:Y:S02]  /*08f0*/  ULEA UR6, UR47, UR6, 0x18 ;  /* 0x000000062f067291 */ /* 0x000fe4000f8ec0ff */
[----:B------:R-:W-:-:S04]  /*0900*/  UIADD3 UR4, UPT, UPT, -UR4, 0x100000, URZ ;  /* 0x0010000004047890 */ /* 0x000fc8000fffe1ff */
[----:B------:R-:W-:Y:S02]  /*0910*/  USHF.L.U32 UR5, UR4, 0xb, URZ ;  /* 0x0000000b04057899 */ /* 0x000fe400080006ff */
[----:B------:R-:W-:Y:S01]  /*0920*/  USHF.L.U32 UR4, UR4, 0x1, URZ ;  /* 0x0000000104047899 */ /* 0x000fe200080006ff */
[----:B------:R-:W-:Y:S01]  /*0930*/  ELECT P0, URZ, PT ;  /* 0x0000000000ff782f */ /* 0x000fe20003800000 */
[----:B------:R-:W2:Y:S10]  /*0940*/  FENCE.VIEW.ASYNC.S ;  /* 0x00000000000073c6 */ /* 0x000eb40000000000 */
[----:B--2---:R4:W2:Y:S01]  /*0950*/  SYNCS.EXCH.64 URZ, [UR6+0x90], UR4 ;  /* 0x0000900406ff75b2 */ /* 0x0048a20008000100 */
[----:B------:R4:W3:Y:S02]  /*0960*/  SYNCS.EXCH.64 URZ, [UR6+0x98], UR4 ;  /* 0x0000980406ff75b2 */ /* 0x0008e40008000100 */
[----:B----4-:R-:W-:Y:S01]  /*0970*/  NOP ;  /* 0x0000000000007918 */ /* 0x010fe20000000000 */
.L_x_11:
[----:B------:R-:W4:Y:S01]  /*0980*/  SHFL.IDX PT, R0, R47, RZ, 0x1f ;  /* 0x00001fff2f007589 */ /* 0x000f2200000e0000 */
[----:B------:R-:W-:Y:S01]  /*0990*/  NOP ;  /* 0x0000000000007918 */ /* 0x000fe20000000000 */
[----:B----4-:R-:W-:-:S13]  /*09a0*/  ISETP.NE.AND P0, PT, R0, 0x4, PT ;  /* 0x000000040000780c */ /* 0x010fda0003f05270 */
[----:B------:R-:W-:Y:S05]  /*09b0*/  @P0 BRA `(.L_x_12) ;  /* 0x0000000000480947 */ /* 0x000fea0003800000 */
[----:B--23--:R-:W-:Y:S01]  /*09c0*/  UMOV UR4, 0x3a0 ;  /* 0x000003a000047882 */ /* 0x00cfe20000000000 */
[----:B------:R-:W-:Y:S01]  /*09d0*/  UMOV UR6, 0x400 ;  /* 0x0000040000067882 */ /* 0x000fe20000000000 */
[----:B------:R-:W-:Y:S01]  /*09e0*/  USEL UR4, UR4, 0x320, UP3 ;  /* 0x0000032004047887 */ /* 0x000fe20009800000 */
        /* <DEDUP_REMOVED lines=10> */
[----:B--2---:R4:W2:Y:S08]  /*0a90*/  SYNCS.EXCH.64 URZ, [UR6+0xa0], UR8 ;  /* 0x0000a00806ff75b2 */ /* 0x0048b00008000100 */
[----:B------:R4:W3:Y:S01]  /*0aa0*/  SYNCS.EXCH.64 URZ, [UR6+0xb0], UR4 ;  /* 0x0000b00406ff75b2 */ /* 0x0008e20008000100 */
[----:B------:R4:W1:Y:S01]  /*0ab0*/  SYNCS.EXCH.64 URZ, [UR6+0xa8], UR8 ;  /* 0x0000a80806ff75b2 */ /* 0x0008620008000100 */
[----:B------:R4:W1:Y:S02]  /*0ac0*/  SYNCS.EXCH.64 URZ, [UR6+0xb8], UR4 ;  /* 0x0000b80406ff75b2 */ /* 0x0008640008000100 */
[----:B----4-:R-:W-:Y:S01]  /*0ad0*/  NOP ;  /* 0x0000000000007918 */ /* 0x010fe20000000000 */
.L_x_12:
[----:B------:R-:W4:Y:S01]  /*0ae0*/  SHFL.IDX PT, R0, R47, RZ, 0x1f ;  /* 0x00001fff2f007589 */ /* 0x000f2200000e0000 */
[----:B------:R-:W-:Y:S01]  /*0af0*/  NOP ;  /* 0x0000000000007918 */ /* 0x000fe20000000000 */
[----:B----4-:R-:W-:-:S13]  /*0b00*/  ISETP.NE.AND P0, PT, R0, 0x5, PT ;  /* 0x000000050000780c */ /* 0x010fda0003f05270 */
[----:B------:R-:W-:Y:S05]  /*0b10*/  @P0 BRA `(.L_x_13) ;  /* 0x0000000000540947 */ /* 0x000fea0003800000 */
[----:B--23--:R-:W-:Y:S01]  /*0b20*/  UMOV UR4, 0x400 ;  /* 0x0000040000047882 */ /* 0x00cfe20000000000 */
        /* <DEDUP_REMOVED lines=14> */
[----:B------:R4:W1:Y:S01]  /*0c10*/  SYNCS.EXCH.64 URZ, [UR4+0xe8], UR8 ;  /* 0x0000e80804ff75b2 */ /* 0x0008620008000100 */
[----:B------:R4:W1:Y:S01]  /*0c20*/  SYNCS.EXCH.64 URZ, [UR4+0xd0], UR6 ;  /* 0x0000d00604ff75b2 */ /* 0x0008620008000100 */
[----:B------:R4:W1:Y:S01]  /*0c30*/  SYNCS.EXCH.64 URZ, [UR4+0xf0], UR8 ;  /* 0x0000f00804ff75b2 */ /* 0x0008620008000100 */
[----:B------:R4:W1:Y:S01]  /*0c40*/  SYNCS.EXCH.64 URZ, [UR4+0xd8], UR6 ;  /* 0x0000d80604ff75b2 */ /* 0x0008620008000100 */
[----:B------:R4:W1:Y:S02]  /*0c50*/  SYNCS.EXCH.64 URZ, [UR4+0xf8], UR8 ;  /* 0x0000f80804ff75b2 */ /* 0x0008640008000100 */
[----:B----4-:R-:W-:Y:S01]  /*0c60*/  NOP ;  /* 0x0000000000007918 */ /* 0x010fe20000000000 */
.L_x_13:
[----:B------:R-:W4:Y:S01]  /*0c70*/  SHFL.IDX PT, R0, R47, RZ, 0x1f ;  /* 0x00001fff2f007589 */ /* 0x000f2200000e0000 */
[----:B------:R-:W-:Y:S01]  /*0c80*/  ISETP.NE.OR P1, PT, RZ, UR25, !P1 ;  /* 0x00000019ff007c0c */ /* 0x000fe2000cf25670 */
        /* <DEDUP_REMOVED lines=12> */
[----:B------:R4:W3:Y:S01]  /*0d50*/  SYNCS.EXCH.64 URZ, [UR4+0x110], UR6 ;  /* 0x0001100604ff75b2 */ /* 0x0008e20008000100 */
[----:B------:R4:W1:Y:S01]  /*0d60*/  SYNCS.EXCH.64 URZ, [UR4+0x108], UR6 ;  /* 0x0001080604ff75b2 */ /* 0x0008620008000100 */
[----:B------:R4:W1:Y:S02]  /*0d70*/  SYNCS.EXCH.64 URZ, [UR4+0x118], UR6 ;  /* 0x0001180604ff75b2 */ /* 0x0008640008000100 */
[----:B----4-:R-:W-:Y:S01]  /*0d80*/  NOP ;  /* 0x0000000000007918 */ /* 0x010fe20000000000 */
.L_x_14:
[----:B------:R-:W-:Y:S01]  /*0d90*/  VOTEU.ALL UP0, P1 ;  /* 0x0000000000ff7886 */ /* 0x000fe20000800000 */
[----:B--23--:R-:W-:Y:S01]  /*0da0*/  UMOV UR4, 0x20 ;  /* 0x0000002000047882 */ /* 0x00cfe20000000000 */
[----:B------:R-:W2:Y:S01]  /*0db0*/  LDCU UR7, c[0x0][0x36c] ;  /* 0x00006d80ff0777ac */ /* 0x000ea20008000800 */
[----:B------:R-:W-:Y:S01]  /*0dc0*/  NOP ;  /* 0x0000000000007918 */ /* 0x000fe20000000000 */
[----:B------:R-:W-:Y:S01]  /*0dd0*/  LOP3.LUT R0, R60, 0x1f, RZ, 0xc0, !PT ;  /* 0x0000001f3c007812 */ /* 0x000fe200078ec0ff */
[----:B------:R-:W-:Y:S01]  /*0de0*/  @!UP0 UMOV UR6, 0x400 ;  /* 0x0000040000068882 */ /* 0x000fe20000000000 */
[----:B------:R-:W-:-:S04]  /*0df0*/  @!UP0 UIADD3 UR4, UPT, UPT, -UR4, 0x100000, URZ ;  /* 0x0010000004048890 */ /* 0x000fc8000fffe1ff */
[----:B------:R-:W-:Y:S02]  /*0e00*/  @!UP0 USHF.L.U32 UR5, UR4, 0xb, URZ ;  /* 0x0000000b04058899 */ /* 0x000fe400080006ff */
[----:B------:R-:W-:Y:S02]  /*0e10*/  @!UP0 USHF.L.U32 UR4, UR4, 0x1, URZ ;  /* 0x0000000104048899 */ /* 0x000fe400080006ff */
[----:B------:R-:W-:Y:S01]  /*0e20*/  @!UP0 ULEA UR6, UR47, UR6, 0x18 ;  /* 0x000000062f068291 */ /* 0x000fe2000f8ec0ff */
[----:B------:R-:W-:Y:S01]  /*0e30*/  VOTEU.ALL UP0, P1 ;  /* 0x0000000000ff7886 */ /* 0x000fe20000800000 */
[----:B------:R-:W-:Y:S02]  /*0e40*/  UISETP.NE.AND UP4, UPT, UR25, URZ, UPT ;  /* 0x000000ff1900728c */ /* 0x000fe4000bf85270 */
[----:B--2---:R-:W-:Y:S01]  /*0e50*/  UISETP.EQ.U32.AND UP5, UPT, UR7, 0x1, UPT ;  /* 0x000000010700788c */ /* 0x004fe2000bfa2070 */
[----:B------:R-:W2:Y:S07]  /*0e60*/  FENCE.VIEW.ASYNC.S ;  /* 0x00000000000073c6 */ /* 0x000eae0000000000 */
[----:B--2---:R2:W3:Y:S01]  /*0e70*/  @!UP0 SYNCS.EXCH.64 URZ, [UR6+0x120], UR4 ;  /* 0x0001200406ff85b2 */ /* 0x0044e20008000100 */
[----:B------:R-:W-:Y:S05]  /*0e80*/  BRA.U !UP5, `(.L_x_15) ;  /* 0x000000010d087547 */ /* 0x000fea000b800000 */
[----:B-1-3--:R-:W-:Y:S01]  /*0e90*/  UCGABAR_ARV ;  /* 0x00000000000079c7 */ /* 0x00afe20008000000 */
[----:B------:R-:W-:Y:S05]  /*0ea0*/  BRA `(.L_x_16) ;  /* 0x0000000000047947 */ /* 0x000fea0003800000 */
.L_x_15:
[----:B-1-3--:R-:W-:Y:S01]  /*0eb0*/  NOP ;  /* 0x0000000000007918 */ /* 0x00afe20000000000 */
.L_x_16:
[----:B------:R-:W1:Y:S01]  /*0ec0*/  S2UR UR20, SR_CTAID.X ;  /* 0x00000000001479c3 */ /* 0x000e620000002500 */
[----:B------:R-:W-:-:S05]  /*0ed0*/  CS2R.32 R50, SR_CgaSize ;  /* 0x0000000000327805 */ /* 0x000fca0000008a00 */
[----:B------:R-:W-:-:S05]  /*0ee0*/  IMAD R50, R50, -0xa0, RZ ;  /* 0xffffff6032327824 */ /* 0x000fca00078e02ff */
[----:B--2---:R-:W-:-:S14]  /*0ef0*/  R2UR UR5, R50 ;  /* 0x00000000320572ca */ /* 0x004fdc00000e0000 */
[----:B------:R-:W2:Y:S01]  /*0f00*/  LDCU UR5, c[0x0][UR5+0x2b0] ;  /* 0x00005600050577ac */ /* 0x000ea20008000800 */
[----:B------:R-:W-:-:S05]  /*0f10*/  CS2R.32 R50, SR_CgaSize ;  /* 0x0000000000327805 */ /* 0x000fca0000008a00 */
[----:B------:R-:W-:-:S05]  /*0f20*/  IMAD R50, R50, -0xa0, RZ ;  /* 0xffffff6032327824 */ /* 0x000fca00078e02ff */
[----:B------:R-:W-:-:S14]  /*0f30*/  R2UR UR4, R50 ;  /* 0x00000000320472ca */ /* 0x000fdc00000e0000 */
[----:B------:R-:W3:Y:S01]  /*0f40*/  LDCU UR4, c[0x0][UR4+0x2b4] ;  /* 0x00005680040477ac */ /* 0x000ee20008000800 */
[----:B------:R-:W4:Y:S01]  /*0f50*/  S2UR UR7, SR_CTAID.Y ;  /* 0x00000000000779c3 */ /* 0x000f220000002600 */
[----:B------:R-:W-:-:S05]  /*0f60*/  CS2R.32 R50, SR_CgaSize ;  /* 0x0000000000327805 */ /* 0x000fca0000008a00 */
[----:B------:R-:W-:-:S05]  /*0f70*/  IMAD R50, R50, -0xa0, RZ ;  /* 0xffffff6032327824 */ /* 0x000fca00078e02ff */
[----:B------:R-:W-:-:S14]  /*0f80*/  R2UR UR8, R50 ;  /* 0x00000000320872ca */ /* 0x000fdc00000e0000 */
[----:B------:R-:W3:Y:S01]  /*0f90*/  LDCU UR8, c[0x0][UR8+0x2a0] ;  /* 0x00005400080877ac */ /* 0x000ee20008000800 */
[----:B------:R-:W3:Y:S01]  /*0fa0*/  LDCU UR21, c[0x0][0xb24] ;  /* 0x00016480ff1577ac */ /* 0x000ee20008000800 */
[----:B------:R-:W1:Y:S01]  /*0fb0*/  S2UR UR36, SR_CTAID.Z ;  /* 0x00000000002479c3 */ /* 0x000e620000002700 */
[----:B------:R-:W-:-:S05]  /*0fc0*/  CS2R.32 R50, SR_CgaSize ;  /* 0x0000000000327805 */ /* 0x000fca0000008a00 */
[----:B------:R-:W-:-:S05]  /*0fd0*/  IMAD R50, R50, -0xa0, RZ ;  /* 0xffffff6032327824 */ /* 0x000fca00078e02ff */
[----:B------:R-:W-:-:S14]  /*0fe0*/  R2UR UR63, R50 ;  /* 0x00000000323f72ca */ /* 0x000fdc00000e0000 */
[----:B------:R-:W3:Y:S01]  /*0ff0*/  LDCU UR63, c[0x0][UR63+0x2a4] ;  /* 0x000054803f3f77ac */ /* 0x000ee20008000800 */
[----:B------:R-:W-:Y:S02]  /*1000*/  UISETP.GT.U32.AND UP0, UPT, UR33, 0xffff, UPT ;  /* 0x0000ffff2100788c */ /* 0x000fe4000bf04070 */
[----:B------:R-:W-:Y:S01]  /*1010*/  USHF.L.U32 UR27, UR47, 0x9, URZ ;  /* 0x000000092f1b7899 */ /* 0x000fe200080006ff */
[----:B-1----:R-:W-:Y:S01]  /*1020*/  I2FP.F32.U32 R3, UR20 ;  /* 0x0000001400037c45 */ /* 0x002fe20008201000 */
[----:B------:R-:W-:Y:S01]  /*1030*/  UMOV UR30, 0x5 ;  /* 0x00000005001e7882 */ /* 0x000fe20000000000 */
[----:B------:R-:W1:Y:S03]  /*1040*/  LDCU UR45, c[0x0][0xb24] ;  /* 0x00016480ff2d77ac */ /* 0x000e660008000800 */
[----:B--2---:R-:W-:Y:S01]  /*1050*/  FMUL R3, R3, UR5 ;  /* 0x0000000503037c20 */ /* 0x004fe20008400000 */
[----:B------:R-:W2:Y:S01]  /*1060*/  LDCU UR29, c[0x0][0xb30] ;  /* 0x00016600ff1d77ac */ /* 0x000ea20008000800 */
[----:B----4-:R-:W-:Y:S01]  /*1070*/  I2FP.F32.U32 R2, UR7 ;  /* 0x0000000700027c45 */ /* 0x010fe20008201000 */
[----:B------:R-:W-:-:S03]  /*1080*/  USHF.L.U32 UR44, UR20, 0x6, URZ ;  /* 0x00000006142c7899 */ /* 0x000fc600080006ff */
[----:B------:R-:W4:Y:S01]  /*1090*/  F2I.U32.TRUNC.NTZ R3, R3 ;  /* 0x0000000300037305 */ /* 0x000f22000020f000 */
[----:B------:R-:W-:Y:S01]  /*10a0*/  USEL UR26, UR33, 0xffff, !UP0 ;  /* 0x0000ffff211a7887 */ /* 0x000fe2000c000000 */
[----:B---3--:R-:W-:Y:S01]  /*10b0*/  FMUL R2, R2, UR4 ;  /* 0x0000000402027c20 */ /* 0x008fe20008400000 */
[----:B------:R-:W-:Y:S01]  /*10c0*/  UISETP.GE.AND UP2, UPT, UR21, 0x1, UPT ;  /* 0x000000011500788c */ /* 0x000fe2000bf46270 */
[----:B------:R-:W-:-:S04]  /*10d0*/  UMOV UR24, UR7 ;  /* 0x0000000700187c82 */ /* 0x000fc80008000000 */
[----:B------:R-:W3:Y:S01]  /*10e0*/  F2I.U32.TRUNC.NTZ R2, R2 ;  /* 0x0000000200027305 */ /* 0x000ee2000020f000 */
[----:B----4-:R-:W-:Y:S02]  /*10f0*/  R2UR UR4, R3 ;  /* 0x00000000030472ca */ /* 0x010fe400000e0000 */
[----:B------:R-:W-:Y:S02]  /*1100*/  PRMT R3, RZ, 0x7610, R3 ;  /* 0x00007610ff037816 */ /* 0x000fe40000000003 */
[----:B---3--:R-:W-:Y:S02]  /*1110*/  R2UR UR6, R2 ;  /* 0x00000000020672ca */ /* 0x008fe400000e0000 */
[----:B------:R-:W-:-:S07]  /*1120*/  PRMT R2, RZ, 0x7610, R2 ;  /* 0x00007610ff027816 */ /* 0x000fce0000000002 */
[----:B------:R-:W-:-:S04]  /*1130*/  UIADD3 UR5, UPT, UPT, -UR4, URZ, URZ ;  /* 0x000000ff04057290 */ /* 0x000fc8000fffe1ff */
[----:B------:R-:W-:Y:S02]  /*1140*/  UIMAD UR5, UR8, UR5, UR20 ;  /* 0x00000005080572a4 */ /* 0x000fe4000f8e0214 */
[----:B------:R-:W-:-:S04]  /*1150*/  UIADD3 UR4, UPT, UPT, -UR6, URZ, URZ ;  /* 0x000000ff06047290 */ /* 0x000fc8000fffe1ff */
[----:B------:R-:W-:Y:S01]  /*1160*/  IMAD.U32 R50, RZ, RZ, UR5 ;  /* 0x00000005ff327e24 */ /* 0x000fe2000f8e00ff */
[----:B------:R-:W-:Y:S01]  /*1170*/  UIMAD UR63, UR63, UR4, UR7 ;  /* 0x000000043f3f72a4 */ /* 0x000fe2000f8e0207 */
[----:B-12---:R-:W-:Y:S11]  /*1180*/  BRA.U UP4, `(.L_x_17) ;  /* 0x0000000104407547 */ /* 0x006ff6000b800000 */
[----:B------:R-:W-:-:S13]  /*1190*/  R2UR UR4, R50 ;  /* 0x00000000320472ca */ /* 0x000fda00000e0000 */
[----:B------:R-:W-:Y:S02]  /*11a0*/  UISETP.GT.U32.AND UP0, UPT, UR4, 0x1, UPT ;  /* 0x000000010400788c */ /* 0x000fe4000bf04070 */
[----:B------:R-:W-:Y:S02]  /*11b0*/  ULOP3.LUT UR4, UR4, 0xfffffffe, URZ, 0xc0, !UPT ;  /* 0xfffffffe04047892 */ /* 0x000fe4000f8ec0ff */
[----:B------:R-:W-:Y:S02]  /*11c0*/  UISETP.NE.AND UP1, UPT, UR63, URZ, UP0 ;  /* 0x000000ff3f00728c */ /* 0x000fe40008725270 */
[----:B------:R-:W-:Y:S02]  /*11d0*/  UISETP.NE.AND UP0, UPT, UR63, 0x1, UP0 ;  /* 0x000000013f00788c */ /* 0x000fe40008705270 */
[----:B------:R-:W-:Y:S02]  /*11e0*/  USEL UR7, URZ, 0x1, UP1 ;  /* 0x00000001ff077887 */ /* 0x000fe40008800000 */
[----:B------:R-:W-:-:S02]  /*11f0*/  USEL UR6, URZ, 0x4, UP0 ;  /* 0x00000004ff067887 */ /* 0x000fc40008000000 */
[----:B------:R-:W-:Y:S02]  /*1200*/  USEL UR5, URZ, 0x2, UP1 ;  /* 0x00000002ff057887 */ /* 0x000fe40008800000 */
[----:B------:R-:W-:Y:S02]  /*1210*/  ULEA UR4, UR63, UR4, 0x1 ;  /* 0x000000043f047291 */ /* 0x000fe4000f8e08ff */
[----:B------:R-:W-:Y:S02]  /*1220*/  USEL UR8, URZ, 0x8, UP0 ;  /* 0x00000008ff087887 */ /* 0x000fe40008000000 */
[----:B------:R-:W-:-:S03]  /*1230*/  UIADD3 UR5, UPT, UPT, UR5, UR6, UR7 ;  /* 0x0000000605057290 */ /* 0x000fc6000fffe007 */
[----:B------:R-:W-:Y:S01]  /*1240*/  UMOV UR6, 0x3 ;  /* 0x0000000300067882 */ /* 0x000fe20000000000 */
[----:B------:R-:W-:Y:S02]  /*1250*/  UIADD3 UR5, UPT, UPT, UR5, UR8, URZ ;  /* 0x0000000805057290 */ /* 0x000fe4000fffe0ff */
[----:B------:R-:W-:-:S04]  /*1260*/  USHF.L.U32 UR4, UR6, UR4, URZ ;  /* 0x0000000406047299 */ /* 0x000fc800080006ff */
[----:B------:R-:W-:Y:S02]  /*1270*/  MOV R3, UR5 ;  /* 0x0000000500037c02 */ /* 0x000fe40008000f00 */
[----:B------:R-:W-:Y:S02]  /*1280*/  IMAD.U32 R2, RZ, RZ, UR4 ;  /* 0x00000004ff027e24 */ /* 0x000fe4000f8e00ff */
.L_x_17:
[----:B------:R-:W-:Y:S05]  /*1290*/  BRA.U !UP2, `(.L_x_18) ;  /* 0x000000010ad47547 */ /* 0x000fea000b800000 */
[----:B------:R-:W1:Y:S01]  /*12a0*/  LDCU.128 UR12, c[0x0][0xb10] ;  /* 0x00016200ff0c77ac */ /* 0x000e620008000c00 */
[----:B------:R-:W2:Y:S01]  /*12b0*/  LDCU UR6, c[0x0][0x370] ;  /* 0x00006e00ff0677ac */ /* 0x000ea20008000800 */
[----:B------:R-:W3:Y:S01]  /*12c0*/  LDCU UR5, c[0x0][0x374] ;  /* 0x00006e80ff0577ac */ /* 0x000ee20008000800 */
[----:B------:R-:W4:Y:S01]  /*12d0*/  LDCU UR28, c[0x0][0xb0c] ;  /* 0x00016180ff1c77ac */ /* 0x000f220008000800 */
[----:B------:R-:W4:Y:S01]  /*12e0*/  LDCU UR4, c[0x0][0xb20] ;  /* 0x00016400ff0477ac */ /* 0x000f220008000800 */
[----:B------:R-:W4:Y:S01]  /*12f0*/  LDCU.64 UR8, c[0x0][0xb28] ;  /* 0x00016500ff0877ac */ /* 0x000f220008000a00 */
[----:B-1----:R-:W-:Y:S02]  /*1300*/  UISETP.NE.AND UP0, UPT, UR14, 0x1, UPT ;  /* 0x000000010e00788c */ /* 0x002fe4000bf05270 */
[----:B---3--:R-:W-:Y:S02]  /*1310*/  UIMAD.WIDE.U32 UR10, UR5, UR15, URZ ;  /* 0x0000000f050a72a5 */ /* 0x008fe4000f8e00ff */
[----:B--2---:R-:W-:-:S02]  /*1320*/  UIMAD.WIDE.U32 UR18, UR6, UR12, URZ ;  /* 0x0000000c061272a5 */ /* 0x004fc4000f8e00ff */
[----:B----4-:R-:W-:Y:S02]  /*1330*/  UISETP.NE.AND UP1, UPT, UR28, 0x1, UPT ;  /* 0x000000011c00788c */ /* 0x010fe4000bf25270 */
[----:B------:R-:W-:Y:S01]  /*1340*/  UISETP.NE.AND UP2, UPT, UR21, 0x1, UPT ;  /* 0x000000011500788c */ /* 0x000fe2000bf45270 */
[----:B------:R-:W-:Y:S02]  /*1350*/  UMOV UR10, UR11 ;  /* 0x0000000b000a7c82 */ /* 0x000fe40008000000 */
[----:B------:R-:W-:Y:S01]  /*1360*/  UMOV UR18, UR19 ;  /* 0x0000001300127c82 */ /* 0x000fe20008000000 */
[----:B------:R-:W-:Y:S02]  /*1370*/  @UP0 USHF.R.U32.HI UR5, URZ, UR4, UR10 ;  /* 0x00000004ff050299 */ /* 0x000fe4000801160a */
[----:B------:R-:W-:Y:S02]  /*1380*/  UIMAD.WIDE.U32 UR22, UR24, UR15, URZ ;  /* 0x0000000f181672a5 */ /* 0x000fe4000f8e00ff */
[----:B------:R-:W-:-:S02]  /*1390*/  UIMAD.WIDE.U32 UR10, UR5, UR8, URZ ;  /* 0x00000008050a72a5 */ /* 0x000fc4000f8e00ff */
[----:B------:R-:W-:Y:S02]  /*13a0*/  @UP1 USHF.R.U32.HI UR6, URZ, UR13, UR18 ;  /* 0x0000000dff061299 */ /* 0x000fe40008011612 */
[----:B------:R-:W-:Y:S02]  /*13b0*/  UIMAD.WIDE.U32 UR16, UR20, UR12, URZ ;  /* 0x0000000c141072a5 */ /* 0x000fe4000f8e00ff */
[----:B------:R-:W-:Y:S01]  /*13c0*/  UIMAD.WIDE.U32 UR18, UR6, UR8, URZ ;  /* 0x00000008061272a5 */ /* 0x000fe2000f8e00ff */
[----:B------:R-:W-:Y:S01]  /*13d0*/  UMOV UR22, UR23 ;  /* 0x0000001700167c82 */ /* 0x000fe20008000000 */
[----:B------:R-:W-:Y:S01]  /*13e0*/  UMOV UR10, UR11 ;  /* 0x0000000b000a7c82 */ /* 0x000fe20008000000 */
[----:B------:R-:W-:Y:S02]  /*13f0*/  USHF.R.U32.HI UR22, URZ, UR4, UR22 ;  /* 0x00000004ff167299 */ /* 0x000fe40008011616 */
[----:B------:R-:W-:Y:S02]  /*1400*/  @UP2 USHF.R.U32.HI UR5, URZ, UR9, UR10 ;  /* 0x00000009ff052299 */ /* 0x000fe4000801160a */
[----:B------:R-:W-:Y:S01]  /*1410*/  UMOV UR7, UR19 ;  /* 0x0000001300077c82 */ /* 0x000fe20008000000 */
[----:B------:R-:W-:Y:S01]  /*1420*/  UMOV UR16, UR17 ;  /* 0x0000001100107c82 */ /* 0x000fe20008000000 */
[----:B------:R-:W-:-:S02]  /*1430*/  @UP2 USHF.R.U32.HI UR6, URZ, UR9, UR7 ;  /* 0x00000009ff062299 */ /* 0x000fc40008011607 */
[----:B------:R-:W-:Y:S02]  /*1440*/  USHF.R.U32.HI UR13, URZ, UR13, UR16 ;  /* 0x0000000dff0d7299 */ /* 0x000fe40008011610 */
[----:B------:R-:W-:Y:S02]  /*1450*/  USEL UR4, UR24, UR22, !UP0 ;  /* 0x0000001618047287 */ /* 0x000fe4000c000000 */
[----:B------:R-:W-:Y:S02]  /*1460*/  UIMAD UR7, UR5, UR21, URZ ;  /* 0x00000015050772a4 */ /* 0x000fe4000f8e02ff */
[----:B------:R-:W-:Y:S02]  /*1470*/  USEL UR5, UR20, UR13, !UP1 ;  /* 0x0000000d14057287 */ /* 0x000fe4000c800000 */
[----:B------:R-:W-:Y:S02]  /*1480*/  UIMAD UR12, UR6, UR21, URZ ;  /* 0x00000015060c72a4 */ /* 0x000fe4000f8e02ff */
[----:B------:R-:W-:-:S02]  /*1490*/  UISETP.GE.AND UP0, UPT, UR4, UR7, UPT ;  /* 0x000000070400728c */ /* 0x000fc4000bf06270 */
[----:B------:R-:W-:Y:S02]  /*14a0*/  UIMAD.WIDE.U32 UR10, UR4, UR8, URZ ;  /* 0x00000008040a72a5 */ /* 0x000fe4000f8e00ff */
[----:B------:R-:W-:Y:S02]  /*14b0*/  UISETP.GE.OR UP0, UPT, UR5, UR12, UP0 ;  /* 0x0000000c0500728c */ /* 0x000fe40008706670 */
[----:B------:R-:W-:Y:S02]  /*14c0*/  UIMAD.WIDE.U32 UR12, UR5, UR8, URZ ;  /* 0x00000008050c72a5 */ /* 0x000fe4000f8e00ff */
[----:B------:R-:W-:Y:S01]  /*14d0*/  UIADD3 UR10, UPT, UPT, -UR4, URZ, URZ ;  /* 0x000000ff040a7290 */ /* 0x000fe2000fffe1ff */
[----:B------:R-:W-:Y:S01]  /*14e0*/  UMOV UR8, UR11 ;  /* 0x0000000b00087c82 */ /* 0x000fe20008000000 */
[----:B------:R-:W-:Y:S02]  /*14f0*/  UIADD3 UR11, UPT, UPT, -UR5, URZ, URZ ;  /* 0x000000ff050b7290 */ /* 0x000fe4000fffe1ff */
[----:B------:R-:W-:-:S03]  /*1500*/  USHF.R.U32.HI UR8, URZ, UR9, UR8 ;  /* 0x00000009ff087299 */ /* 0x000fc60008011608 */
[----:B------:R-:W-:Y:S01]  /*1510*/  @!UP0 UMOV UR7, UR13 ;  /* 0x0000000d00078c82 */ /* 0x000fe20008000000 */
[----:B------:R-:W-:Y:S02]  /*1520*/  UIMAD UR24, UR14, UR10, UR24 ;  /* 0x0000000a0e1872a4 */ /* 0x000fe4000f8e0218 */
[----:B------:R-:W-:Y:S02]  /*1530*/  USEL UR8, UR4, UR8, !UP2 ;  /* 0x0000000804087287 */ /* 0x000fe4000d000000 */
[----:B------:R-:W-:Y:S02]  /*1540*/  @!UP0 USHF.R.U32.HI UR7, URZ, UR9, UR7 ;  /* 0x00000009ff078299 */ /* 0x000fe40008011607 */
[----:B------:R-:W-:Y:S02]  /*1550*/  UIADD3 UR9, UPT, UPT, -UR8, URZ, URZ ;  /* 0x000000ff08097290 */ /* 0x000fe4000fffe1ff */
[----:B------:R-:W-:Y:S02]  /*1560*/  @!UP0 USEL UR7, UR5, UR7, !UP2 ;  /* 0x0000000705078287 */ /* 0x000fe4000d000000 */
[----:B------:R-:W-:-:S02]  /*1570*/  UIMAD UR9, UR21, UR9, UR4 ;  /* 0x00000009150972a4 */ /* 0x000fc4000f8e0204 */
[----:B------:R-:W-:Y:S02]  /*1580*/  @!UP0 UIADD3 UR8, UPT, UPT, UR8, -UR7, URZ ;  /* 0x8000000708088290 */ /* 0x000fe4000fffe0ff */
[----:B------:R-:W-:Y:S02]  /*1590*/  @!UP0 UIMAD UR6, UR9, UR6, UR7 ;  /* 0x00000006090682a4 */ /* 0x000fe4000f8e0207 */
[----:B------:R-:W-:Y:S02]  /*15a0*/  @!UP0 UIMAD UR4, UR8, UR21, UR5 ;  /* 0x00000015080482a4 */ /* 0x000fe4000f8e0205 */
[----:B------:R-:W-:Y:S02]  /*15b0*/  UIMAD UR20, UR28, UR11, UR20 ;  /* 0x0000000b1c1472a4 */ /* 0x000fe4000f8e0214 */
[----:B------:R-:W-:Y:S01]  /*15c0*/  UIMAD UR24, UR4, UR14, UR24 ;  /* 0x0000000e041872a4 */ /* 0x000fe2000f8e0218 */
[----:B------:R-:W-:Y:S02]  /*15d0*/  @!UP0 UMOV UR5, UR6 ;  /* 0x0000000600058c82 */ /* 0x000fe40008000000 */
[----:B------:R-:W-:-:S12]  /*15e0*/  UIMAD UR20, UR5, UR28, UR20 ;  /* 0x0000001c051472a4 */ /* 0x000fd8000f8e0214 */
.L_x_18:
[----:B------:R-:W-:Y:S02]  /*15f0*/  UISETP.NE.AND UP1, UPT, UR29, 0x1, UPT ;  /* 0x000000011d00788c */ /* 0x000fe4000bf25270 */
[----:B------:R-:W-:Y:S02]  /*1600*/  ULOP3.LUT UR21, UR26, 0xffff, URZ, 0xc0, !UPT ;  /* 0x0000ffff1a157892 */ /* 0x000fe4000f8ec0ff */
[----:B------:R-:W-:Y:S02]  /*1610*/  UISETP.NE.AND UP0, UPT, UR25, 0x2, UPT ;  /* 0x000000021900788c */ /* 0x000fe4000bf05270 */
[----:B------:R-:W-:Y:S02]  /*1620*/  ULOP3.LUT UR22, UR27, 0x400, URZ, 0xc0, !UPT ;  /* 0x000004001b167892 */ /* 0x000fe4000f8ec0ff */
[----:B------:R-:W-:Y:S02]  /*1630*/  ULOP3.LUT UR44, UR44, 0x40, URZ, 0xc0, !UPT ;  /* 0x000000402c2c7892 */ /* 0x000fe4000f8ec0ff */
[----:B------:R-:W-:Y:S01]  /*1640*/  USHF.L.U32 UR21, UR30, UR21, URZ ;  /* 0x000000151e157299 */ /* 0x000fe200080006ff */
[----:B------:R-:W-:Y:S11]  /*1650*/  BRA.U UP1, `(.L_x_19) ;  /* 0x0000000101447547 */ /* 0x000ff6000b800000 */
[----:B------:R-:W1:Y:S01]  /*1660*/  LDCU.128 UR8, c[0x0][0xb10] ;  /* 0x00016200ff0877ac */ /* 0x000e620008000c00 */
[----:B------:R-:W2:Y:S01]  /*1670*/  LDCU UR12, c[0x0][0xb0c] ;  /* 0x00016180ff0c77ac */ /* 0x000ea20008000800 */
[----:B------:R-:W3:Y:S01]  /*1680*/  LDCU UR13, c[0x0][0xb20] ;  /* 0x00016400ff0d77ac */ /* 0x000ee20008000800 */
[----:B-1----:R-:W-:Y:S02]  /*1690*/  UIMAD.WIDE.U32 UR6, UR20, UR8, URZ ;  /* 0x00000008140672a5 */ /* 0x002fe4000f8e00ff */
[----:B------:R-:W-:Y:S02]  /*16a0*/  UIMAD.WIDE.U32 UR4, UR24, UR11, URZ ;  /* 0x0000000b180472a5 */ /* 0x000fe4000f8e00ff */
[----:B--2---:R-:W-:Y:S02]  /*16b0*/  UISETP.NE.AND UP2, UPT, UR12, 0x1, UPT ;  /* 0x000000010c00788c */ /* 0x004fe4000bf45270 */
[----:B------:R-:W-:Y:S01]  /*16c0*/  UISETP.NE.AND UP1, UPT, UR10, 0x1, UPT ;  /* 0x000000010a00788c */ /* 0x000fe2000bf25270 */
[----:B------:R-:W-:-:S02]  /*16d0*/  UMOV UR6, UR7 ;  /* 0x0000000700067c82 */ /* 0x000fc40008000000 */
[----:B------:R-:W-:Y:S01]  /*16e0*/  UMOV UR4, UR5 ;  /* 0x0000000500047c82 */ /* 0x000fe20008000000 */
[----:B------:R-:W-:Y:S02]  /*16f0*/  USHF.R.U32.HI UR6, URZ, UR9, UR6 ;  /* 0x00000009ff067299 */ /* 0x000fe40008011606 */
[----:B---3--:R-:W-:Y:S02]  /*1700*/  USHF.R.U32.HI UR4, URZ, UR13, UR4 ;  /* 0x0000000dff047299 */ /* 0x008fe40008011604 */
[----:B------:R-:W-:Y:S02]  /*1710*/  USEL UR5, UR20, UR6, !UP2 ;  /* 0x0000000614057287 */ /* 0x000fe4000d000000 */
[----:B------:R-:W-:-:S04]  /*1720*/  USEL UR4, UR24, UR4, !UP1 ;  /* 0x0000000418047287 */ /* 0x000fc8000c800000 */
[----:B------:R-:W-:Y:S02]  /*1730*/  UIADD3 UR6, UPT, UPT, UR5, -UR4, URZ ;  /* 0x8000000405067290 */ /* 0x000fe4000fffe0ff */
[----:B------:R-:W-:Y:S02]  /*1740*/  UIADD3 UR4, UPT, UPT, -UR5, UR4, URZ ;  /* 0x0000000405047290 */ /* 0x000fe4000fffe1ff */
[----:B------:R-:W-:Y:S02]  /*1750*/  UIMAD UR24, UR6, UR10, UR24 ;  /* 0x0000000a061872a4 */ /* 0x000fe4000f8e0218 */
[----:B------:R-:W-:-:S12]  /*1760*/  UIMAD UR20, UR4, UR12, UR20 ;  /* 0x0000000c041472a4 */ /* 0x000fd8000f8e0214 */
.L_x_19:
[----:B------:R-:W-:Y:S05]  /*1770*/  BRA.U !UP5, `(.L_x_20) ;  /* 0x000000010d0c7547 */ /* 0x000fea000b800000 */
[----:B------:R-:W-:Y:S01]  /*1780*/  UCGABAR_WAIT ;  /* 0x0000000000007dc7 */ /* 0x000fe20008000000 */
[----:B------:R-:W-:Y:S01]  /*1790*/  CCTL.IVALL ;  /* 0x00000000ff00798f */ /* 0x000fe20002000000 */
[----:B------:R-:W-:Y:S05]  /*17a0*/  BRA `(.L_x_21) ;  /* 0x0000000000047947 */ /* 0x000fea0003800000 */
.L_x_20:
[----:B------:R-:W-:Y:S06]  /*17b0*/  BAR.SYNC.DEFER_BLOCKING 0x0 ;  /* 0x0000000000007b1d */ /* 0x000fec0000010000 */
.L_x_21:
[----:B------:R-:W-:Y:S05]  /*17c0*/  BRA.U UP0, `(.L_x_22) ;  /* 0x0000001500007547 */ /* 0x000fea000b800000 */
[----:B------:R-:W1:Y:S01]  /*17d0*/  LDCU UR6, c[0x0][0x38c] ;  /* 0x00007180ff0677ac */ /* 0x000e620008000800 */
[----:B------:R-:W-:Y:S01]  /*17e0*/  PLOP3.LUT P1, PT, PT, PT, UP3, 0x80, 0x8 ;  /* 0x000000000008781c */ /* 0x000fe20003f2f038 */
[----:B------:R-:W-:Y:S01]  /*17f0*/  IMAD.MOV.U32 R12, RZ, RZ, 0x1 ;  /* 0x00000001ff0c7424 */ /* 0x000fe200078e00ff */
[----:B------:R-:W-:Y:S02]  /*1800*/  ISETP.NE.AND P2, PT, R0, RZ, P3 ;  /* 0x000000ff0000720c */ /* 0x000fe40001f45270 */
[----:B------:R-:W-:Y:S02]  /*1810*/  CS2R R10, SRZ ;  /* 0x00000000000a7805 */ /* 0x000fe4000001ff00 */
[----:B------:R-:W-:Y:S01]  /*1820*/  PLOP3.LUT P1, PT, P1, PT, PT, 0x8, 0x80 ;  /* 0x000000000080781c */ /* 0x000fe20000f2e170 */
[----:B------:R-:W-:Y:S01]  /*1830*/  IMAD.MOV.U32 R9, RZ, RZ, RZ ;  /* 0x000000ffff097224 */ /* 0x000fe200078e00ff */
[----:B------:R-:W2:Y:S01]  /*1840*/  LDCU UR38, c[0x0][0x370] ;  /* 0x00006e00ff2677ac */ /* 0x000ea20008000800 */
[----:B------:R-:W-:Y:S01]  /*1850*/  IMAD.MOV.U32 R8, RZ, RZ, 0x1 ;  /* 0x00000001ff087424 */ /* 0x000fe200078e00ff */
[----:B------:R-:W3:Y:S01]  /*1860*/  LDCU.64 UR26, c[0x0][0x348] ;  /* 0x00006900ff1a77ac */ /* 0x000ee20008000a00 */
[----:B------:R-:W-:Y:S01]  /*1870*/  ULEA.HI UR42, UR22, UR44, URZ, 0x1b ;  /* 0x0000002c162a7291 */ /* 0x000fe2000f8fd8ff */
[----:B------:R-:W4:Y:S01]  /*1880*/  LDCU UR37, c[0x0][0x374] ;  /* 0x00006e80ff2577ac */ /* 0x000f220008000800 */
[----:B-1----:R-:W-:-:S02]  /*1890*/  UIADD3 UR5, UPT, UPT, UR6, 0x1f, URZ ;  /* 0x0000001f06057890 */ /* 0x002fc4000fffe0ff */
[----:B------:R-:W-:Y:S02]  /*18a0*/  UIADD3 UR48, UPT, UPT, UR6, 0x3e, URZ ;  /* 0x0000003e06307890 */ /* 0x000fe4000fffe0ff */
[----:B------:R-:W-:Y:S01]  /*18b0*/  USHF.R.S32.HI UR4, URZ, 0x1f, UR5 ;  /* 0x0000001fff047899 */ /* 0x000fe20008011405 */
[----:B------:R-:W-:-:S03]  /*18c0*/  UMOV UR7, URZ ;  /* 0x000000ff00077c82 */ /* 0x000fc60008000000 */
[----:B------:R-:W-:Y:S02]  /*18d0*/  ULEA.HI UR4, UR4, UR5, URZ, 0x5 ;  /* 0x0000000504047291 */ /* 0x000fe4000f8f28ff */
[----:B------:R-:W-:Y:S02]  /*18e0*/  UIADD3 UR5, UPT, UPT, UR6, -0x1, URZ ;  /* 0xffffffff06057890 */ /* 0x000fe4000fffe0ff */
[----:B------:R-:W-:Y:S02]  /*18f0*/  USHF.R.S32.HI UR40, URZ, 0x5, UR4 ;  /* 0x00000005ff287899 */ /* 0x000fe40008011404 */
[----:B------:R-:W-:Y:S02]  /*1900*/  UISETP.GE.U32.AND UP1, UPT, UR5, -0x3f, UPT ;  /* 0xffffffc10500788c */ /* 0x000fe4000bf26070 */
[----:B------:R-:W-:-:S04]  /*1910*/  UISETP.LT.U32.AND UP0, UPT, UR40, 0x5, UPT ;  /* 0x000000052800788c */ /* 0x000fc8000bf01070 */
[----:B------:R-:W-:Y:S02]  /*1920*/  USEL UR39, UR40, 0x5, UP0 ;  /* 0x0000000528277887 */ /* 0x000fe40008000000 */
[----:B------:R-:W-:Y:S02]  /*1930*/  UISETP.NE.AND UP0, UPT, UR25, URZ, UPT ;  /* 0x000000ff1900728c */ /* 0x000fe4000bf05270 */
[----:B------:R-:W-:Y:S02]  /*1940*/  UIADD3 UR4, UPT, UPT, UR39, -0x1, URZ ;  /* 0xffffffff27047890 */ /* 0x000fe4000fffe0ff */
[----:B------:R-:W-:Y:S02]  /*1950*/  @UP1 UIADD3 UR4, UPT, UPT, UR39, URZ, URZ ;  /* 0x000000ff27041290 */ /* 0x000fe4000fffe0ff */
[----:B------:R-:W-:Y:S02]  /*1960*/  USEL UR23, UR46, 0x2, UP0 ;  /* 0x000000022e177887 */ /* 0x000fe40008000000 */
[----:B------:R-:W-:-:S02]  /*1970*/  UIADD3 UR43, UPT, UPT, UR40, -UR39, URZ ;  /* 0x80000027282b7290 */ /* 0x000fc4000fffe0ff */
[----:B------:R-:W-:Y:S02]  /*1980*/  UIADD3 UR25, UPT, UPT, UR4, 0x1, URZ ;  /* 0x0000000104197890 */ /* 0x000fe4000fffe0ff */
[----:B--234-:R-:W-:-:S12]  /*1990*/  UIADD3 UR41, UPT, UPT, -UR4, URZ, URZ ;  /* 0x000000ff04297290 */ /* 0x01cfd8000fffe1ff */
.L_x_42:
[----:B------:R-:W-:Y:S01]  /*19a0*/  UISETP.NE.AND UP0, UPT, UR47, URZ, UPT ;  /* 0x000000ff2f00728c */ /* 0x000fe2000bf05270 */
[----:B------:R-:W1:Y:S08]  /*19b0*/  S2UR UR47, SR_CgaCtaId ;  /* 0x00000000002f79c3 */ /* 0x000e700000008800 */
[----:B------:R-:W-:Y:S05]  /*19c0*/  BRA.U UP0, `(.L_x_23) ;  /* 0x0000000100347547 */ /* 0x000fea000b800000 */
[----:B------:R-:W2:Y:S01]  /*19d0*/  S2R R0, SR_CgaCtaId ;  /* 0x0000000000007919 */ /* 0x000ea20000008800 */
[----:B------:R-:W-:-:S04]  /*19e0*/  MOV R2, 0x400 ;  /* 0x0000040000027802 */ /* 0x000fc80000000f00 */
[----:B--2---:R-:W-:Y:S02]  /*19f0*/  LEA R0, R0, R2, 0x18 ;  /* 0x0000000200007211 */ /* 0x004fe400078ec0ff */
[----:B------:R-:W-:-:S03]  /*1a00*/  SHF.L.U32 R2, R8, 0x1f, RZ ;  /* 0x0000001f08027819 */ /* 0x000fc600000006ff */
[----:B------:R-:W-:-:S04]  /*1a10*/  IMAD R0, R9, 0x8, R0 ;  /* 0x0000000809007824 */ /* 0x000fc800078e0200 */
[----:B------:R-:W2:Y:S02]  /*1a20*/  SYNCS.PHASECHK.TRANS64.TRYWAIT P0, [R0+URZ+0x110], R2 ;  /* 0x00011002000075a7 */ /* 0x000ea400080011ff */
[----:B--2---:R-:W-:Y:S05]  /*1a30*/  @!P0 BRA `(.L_x_24) ;  /* 0x0000007000dc8947 */ /* 0x004fea0003800000 */
.L_x_150:
[----:B------:R-:W-:Y:S01]  /*1a40*/  VIADD R9, R9, 0x1 ;  /* 0x0000000109097836 */ /* 0x000fe20000000000 */
[----:B------:R2:W-:Y:S04]  /*1a50*/  SYNCS.ARRIVE.TRANS64.A1T0 RZ, [R0+URZ+0x100], RZ ;  /* 0x000100ff00ff79a7 */ /* 0x0005e800081000ff */
[----:B------:R-:W-:-:S04]  /*1a60*/  ISETP.NE.AND P0, PT, R9, 0x2, PT ;  /* 0x000000020900780c */ /* 0x000fc80003f05270 */
[----:B------:R-:W-:Y:S02]  /*1a70*/  SEL R9, R9, RZ, P0 ;  /* 0x000000ff09097207 */ /* 0x000fe40000000000 */
[----:B--2---:R-:W-:-:S04]  /*1a80*/  SEL R0, RZ, 0x1, P0 ;  /* 0x00000001ff007807 */ /* 0x004fc80000000000 */
[----:B------:R-:W-:-:S07]  /*1a90*/  LOP3.LUT R8, R8, R0, RZ, 0x3c, !PT ;  /* 0x0000000008087212 */ /* 0x000fce00078e3cff */
.L_x_23:
[----:B------:R-:W-:Y:S01]  /*1aa0*/  UMOV UR6, 0x400 ;  /* 0x0000040000067882 */ /* 0x000fe20000000000 */
[----:B------:R-:W-:Y:S01]  /*1ab0*/  SHF.L.U32 R0, R12, 0x1f, RZ ;  /* 0x0000001f0c007819 */ /* 0x000fe200000006ff */
[----:B-1----:R-:W-:Y:S02]  /*1ac0*/  ULEA UR6, UR47, UR6, 0x18 ;  /* 0x000000062f067291 */ /* 0x002fe4000f8ec0ff */
[----:B------:R-:W-:Y:S02]  /*1ad0*/  UISETP.GE.U32.AND UP0, UPT, UR48, 0x3f, UPT ;  /* 0x0000003f3000788c */ /* 0x000fe4000bf06070 */
[----:B------:R-:W-:Y:S02]  /*1ae0*/  ULEA UR4, UR7, UR6, 0x3 ;  /* 0x0000000607047291 */ /* 0x000fe4000f8e18ff */
[----:B------:R-:W-:Y:S01]  /*1af0*/  ULEA UR11, UR24, UR44, 0x7 ;  /* 0x0000002c180b7291 */ /* 0x000fe2000f8e38ff */
[----:B------:R-:W-:-:S06]  /*1b00*/  UMOV UR13, URZ ;  /* 0x000000ff000d7c82 */ /* 0x000fcc0008000000 */
[----:B------:R1:W2:Y:S01]  /*1b10*/  SYNCS.PHASECHK.TRANS64.TRYWAIT P0, [UR4+0x28], R0 ;  /* 0x00002800ff0075a7 */ /* 0x0002a20008001104 */
[----:B------:R-:W-:-:S04]  /*1b20*/  ULEA.HI UR4, UR20, UR20, URZ, 0x1 ;  /* 0x0000001414047291 */ /* 0x000fc8000f8f08ff */
[----:B------:R-:W-:-:S04]  /*1b30*/  USHF.L.U32 UR4, UR4, 0x6, URZ ;  /* 0x0000000604047899 */ /* 0x000fc800080006ff */
[----:B------:R-:W-:-:S04]  /*1b40*/  ULOP3.LUT UR35, UR4, 0xffffff80, URZ, 0xc0, !UPT ;  /* 0xffffff8004237892 */ /* 0x000fc8000f8ec0ff */
[----:B------:R-:W-:Y:S01]  /*1b50*/  UIADD3 UR35, UPT, UPT, UR42, UR35, URZ ;  /* 0x000000232a237290 */ /* 0x000fe2000fffe0ff */
[----:B------:R-:W-:Y:S11]  /*1b60*/  BRA.U !UP0, `(.L_x_25) ;  /* 0x0000000108c47547 */ /* 0x000ff6000b800000 */
[----:B------:R-:W-:Y:S01]  /*1b70*/  UMOV UR16, UR41 ;  /* 0x0000002900107c82 */ /* 0x000fe20008000000 */
[----:B------:R-:W-:Y:S01]  /*1b80*/  UMOV UR4, UR7 ;  /* 0x0000000700047c82 */ /* 0x000fe20008000000 */
[----:B------:R-:W-:-:S05]  /*1b90*/  UMOV UR34, URZ ;  /* 0x000000ff00227c82 */ /* 0x000fca0008000000 */
.L_x_31:
[----:B------:R-:W-:Y:S01]  /*1ba0*/  ULEA UR33, UR4, UR6, 0x3 ;  /* 0x0000000604217291 */ /* 0x000fe2000f8e18ff */
[----:B------:R-:W-:Y:S01]  /*1bb0*/  @P3 MOV R2, 0x4000 ;  /* 0x0000400000023802 */ /* 0x000fe20000000f00 */
[----:B--234-:R-:W-:Y:S10]  /*1bc0*/  @P0 BRA `(.L_x_26) ;  /* 0x00000000000c0947 */ /* 0x01cff40003800000 */
[----:B------:R-:W-:-:S04]  /*1bd0*/  SHF.L.U32 R3, R12, 0x1f, RZ ;  /* 0x0000001f0c037819 */ /* 0x000fc800000006ff */
[----:B------:R-:W2:Y:S02]  /*1be0*/  SYNCS.PHASECHK.TRANS64.TRYWAIT P0, [UR33+0x28], R3 ;  /* 0x00002803ff0075a7 */ /* 0x000ea40008001121 */
[----:B--2---:R-:W-:Y:S05]  /*1bf0*/  @!P0 BRA `(.L_x_27) ;  /* 0x0000007000808947 */ /* 0x004fea0003800000 */
.L_x_26:
[----:B------:R2:W-:Y:S01]  /*1c00*/  @P3 SYNCS.ARRIVE.TRANS64 RZ, [UR33], R2 ;  /* 0x00000002ffff39a7 */ /* 0x0005e20008000021 */
[----:B------:R-:W-:Y:S02]  /*1c10*/  ULOP3.LUT UR5, UR23, 0x2, URZ, 0xfc, !UPT ;  /* 0x0000000217057892 */ /* 0x000fe4000f8efcff */
[----:B------:R-:W-:Y:S02]  /*1c20*/  UIADD3 UR16, UPT, UPT, UR16, 0x1, URZ ;  /* 0x0000000110107890 */ /* 0x000fe4000fffe0ff */
[----:B------:R-:W-:Y:S02]  /*1c30*/  UISETP.NE.AND UP0, UPT, UR5, 0x2, UPT ;  /* 0x000000020500788c */ /* 0x000fe4000bf05270 */
[----:B------:R-:W-:-:S07]  /*1c40*/  UISETP.NE.AND UP2, UPT, UR16, 0x1, UPT ;  /* 0x000000011000788c */ /* 0x000fce000bf45270 */
[----:B------:R-:W-:Y:S05]  /*1c50*/  BRA.U UP0, `(.L_x_28) ;  /* 0x0000000100047547 */ /* 0x000fea000b800000 */
[----:B------:R-:W-:Y:S05]  /*1c60*/  BPT.TRAP 0x1 ;  /* 0x000000040000795c */ /* 0x000fea0000300000 */
.L_x_28:
[----:B------:R-:W-:Y:S04]  /*1c70*/  BSSY.RECONVERGENT B0, `(.L_x_29) ;  /* 0x0000003000007945 */ /* 0x000fe80003800200 */
[----:B------:R-:W-:Y:S05]  /*1c80*/  @!P2 BRA `(.L_x_30) ;  /* 0x000000000004a947 */ /* 0x000fea0003800000 */
[----:B------:R-:W-:Y:S05]  /*1c90*/  BPT.TRAP 0x1 ;  /* 0x000000040000795c */ /* 0x000fea0000300000 */
.L_x_30:
[----:B------:R-:W-:Y:S05]  /*1ca0*/  BSYNC.RECONVERGENT B0 ;  /* 0x0000000000007941 */ /* 0x000fea0003800200 */
.L_x_29:
[----:B------:R-:W-:Y:S02]  /*1cb0*/  UIADD3 UR5, UPT, UPT, UR4, 0x1, URZ ;  /* 0x0000000104057890 */ /* 0x000fe4000fffe0ff */
[----:B------:R-:W-:Y:S02]  /*1cc0*/  UIADD3 UR14, UP1, UPT, UR26, 0x80, URZ ;  /* 0x000000801a0e7890 */ /* 0x000fe4000ff3e0ff */
[----:B------:R-:W-:Y:S02]  /*1cd0*/  UISETP.NE.AND UP0, UPT, UR5, 0x5, UPT ;  /* 0x000000050500788c */ /* 0x000fe4000bf05270 */
[----:B------:R-:W-:Y:S02]  /*1ce0*/  ULOP3.LUT UR33, UR33, 0xfefffff8, URZ, 0xc0, !UPT ;  /* 0xfefffff821217892 */ /* 0x000fe4000f8ec0ff */
[----:B------:R-:W-:Y:S02]  /*1cf0*/  USEL UR8, URZ, 0x1, UP0 ;  /* 0x00000001ff087887 */ /* 0x000fe40008000000 */
[----:B------:R-:W-:-:S02]  /*1d00*/  USEL UR7, UR5, URZ, UP0 ;  /* 0x000000ff05077287 */ /* 0x000fc40008000000 */
[----:B------:R-:W-:Y:S02]  /*1d10*/  UIADD3.X UR15, UPT, UPT, URZ, UR27, URZ, UP1, !UPT ;  /* 0x0000001bff0f7290 */ /* 0x000fe40008ffe4ff */
[----:B------:R-:W-:Y:S01]  /*1d20*/  ULEA UR5, UR7, UR6, 0x3 ;  /* 0x0000000607057291 */ /* 0x000fe2000f8e18ff */
[----:B------:R-:W-:Y:S01]  /*1d30*/  LOP3.LUT R12, R12, UR8, RZ, 0x3c, !PT ;  /* 0x000000080c0c7c12 */ /* 0x000fe2000f8e3cff */
[----:B------:R-:W-:Y:S02]  /*1d40*/  USHF.L.U32 UR8, UR4, 0xc, URZ ;  /* 0x0000000c04087899 */ /* 0x000fe400080006ff */
[----:B------:R-:W-:Y:S01]  /*1d50*/  UIADD3 UR4, UP0, UPT, UR26, 0x180, URZ ;  /* 0x000001801a047890 */ /* 0x000fe2000ff1e0ff */
[----:B-1----:R-:W-:Y:S01]  /*1d60*/  SHF.L.U32 R0, R12, 0x1f, RZ ;  /* 0x0000001f0c007819 */ /* 0x002fe200000006ff */
[----:B------:R-:W-:Y:S02]  /*1d70*/  ULEA UR32, UR22, UR8, 0x1 ;  /* 0x0000000816207291 */ /* 0x000fe4000f8e08ff */
[----:B------:R-:W-:Y:S01]  /*1d80*/  UPRMT UR13, URZ, 0x5410, UR21 ;  /* 0x00005410ff0d7896 */ /* 0x000fe20008000015 */
[----:B------:R3:W4:Y:S01]  /*1d90*/  SYNCS.PHASECHK.TRANS64.TRYWAIT P0, [UR5+0x28], R0 ;  /* 0x00002800ff0075a7 */ /* 0x0007220008001105 */
[----:B------:R-:W-:-:S02]  /*1da0*/  UIADD3 UR32, UPT, UPT, UR6, 0x4300, UR32 ;  /* 0x0000430006207890 */ /* 0x000fc4000fffe020 */
[----:B------:R-:W-:Y:S02]  /*1db0*/  UIADD3 UR8, UPT, UPT, UR6, 0x9300, UR8 ;  /* 0x0000930006087890 */ /* 0x000fe4000fffe008 */
[----:B------:R-:W-:Y:S01]  /*1dc0*/  UIADD3.X UR5, UPT, UPT, URZ, UR27, URZ, UP0, !UPT ;  /* 0x0000001bff057290 */ /* 0x000fe200087fe4ff */
[----:B------:R-:W-:Y:S01]  /*1dd0*/  UMOV UR18, 0x0 ;  /* 0x0000000000127882 */ /* 0x000fe20000000000 */
[----:B------:R-:W-:Y:S01]  /*1de0*/  UMOV UR19, 0x10000000 ;  /* 0x1000000000137882 */ /* 0x000fe20000000000 */
[----:B------:R-:W-:Y:S01]  /*1df0*/  UMOV UR10, UR34 ;  /* 0x00000022000a7c82 */ /* 0x000fe20008000000 */
[----:B------:R-:W-:Y:S01]  /*1e00*/  UMOV UR12, UR36 ;  /* 0x00000024000c7c82 */ /* 0x000fe20008000000 */
[----:B------:R-:W-:Y:S01]  /*1e10*/  UMOV UR9, UR33 ;  /* 0x0000002100097c82 */ /* 0x000fe20008000000 */
[----:B------:R1:W-:Y:S03]  /*1e20*/  UTMALDG.3D.MULTICAST.2CTA [UR32], [UR14], UR13, desc[UR18] ;  /* 0x000012200e0073b4 */ /* 0x0003e6000821180d */
[----:B------:R2:W-:Y:S01]  /*1e30*/  UTMALDG.3D.2CTA [UR8], [UR4], desc[UR18] ;  /* 0x00001208040075b4 */ /* 0x0005e20008211000 */
[----:B-1----:R-:W-:Y:S01]  /*1e40*/  UIADD3 UR34, UPT, UPT, UR34, 0x20, URZ ;  /* 0x0000002022227890 */ /* 0x002fe2000fffe0ff */
[----:B------:R-:W-:Y:S01]  /*1e50*/  UMOV UR13, UR25 ;  /* 0x00000019000d7c82 */ /* 0x000fe20008000000 */
[----:B--2---:R-:W-:Y:S01]  /*1e60*/  UMOV UR4, UR7 ;  /* 0x0000000700047c82 */ /* 0x004fe20008000000 */
[----:B------:R-:W-:Y:S09]  /*1e70*/  BRA.U UP2, `(.L_x_31) ;  /* 0xfffffffd02487547 */ /* 0x000ff2000b83ffff */
.L_x_25:
[----:B------:R-:W-:Y:S01]  /*1e80*/  ULEA UR4, UR7, UR6, 0x3 ;  /* 0x0000000607047291 */ /* 0x000fe2000f8e18ff */
[----:B-1-3--:R-:W-:Y:S01]  /*1e90*/  SHF.L.U32 R0, R12, 0x1f, RZ ;  /* 0x0000001f0c007819 */ /* 0x00afe200000006ff */
[----:B------:R-:W-:Y:S01]  /*1ea0*/  @!P1 SYNCS.ARRIVE.TRANS64.A1T0 RZ, [UR6+0x98], RZ ;  /* 0x000098ffffff99a7 */ /* 0x000fe20008100006 */
[----:B------:R-:W-:-:S06]  /*1eb0*/  UISETP.GT.AND UP0, UPT, UR40, UR39, UPT ;  /* 0x000000272800728c */ /* 0x000fcc000bf04270 */
[----:B--2-4-:R1:W2:Y:S03]  /*1ec0*/  SYNCS.PHASECHK.TRANS64.TRYWAIT P0, [UR4+0x28], R0 ;  /* 0x00002800ff0075a7 */ /* 0x0142a60008001104 */
[----:B------:R-:W-:Y:S05]  /*1ed0*/  BRA.U !UP0, `(.L_x_32) ;  /* 0x0000000108c47547 */ /* 0x000fea000b800000 */
[----:B------:R-:W-:Y:S01]  /*1ee0*/  UIADD3 UR24, UPT, UPT, UR43, UR13, URZ ;  /* 0x0000000d2b187290 */ /* 0x000fe2000fffe0ff */
[----:B------:R-:W-:-:S11]  /*1ef0*/  UMOV UR4, UR7 ;  /* 0x0000000700047c82 */ /* 0x000fd60008000000 */
.L_x_38:
[----:B------:R-:W-:Y:S01]  /*1f00*/  ULEA UR17, UR4, UR6, 0x3 ;  /* 0x0000000604117291 */ /* 0x000fe2000f8e18ff */
[----:B--2---:R-:W-:Y:S01]  /*1f10*/  @P3 MOV R2, 0x4000 ;  /* 0x0000400000023802 */ /* 0x004fe20000000f00 */
[----:B--2-4-:R-:W-:Y:S10]  /*1f20*/  @P0 BRA `(.L_x_33) ;  /* 0x00000000000c0947 */ /* 0x014ff40003800000 */
[----:B------:R-:W-:-:S04]  /*1f30*/  SHF.L.U32 R3, R12, 0x1f, RZ ;  /* 0x0000001f0c037819 */ /* 0x000fc800000006ff */
[----:B------:R-:W2:Y:S02]  /*1f40*/  SYNCS.PHASECHK.TRANS64.TRYWAIT P0, [UR17+0x28], R3 ;  /* 0x00002803ff0075a7 */ /* 0x000ea40008001111 */
[----:B--2---:R-:W-:Y:S05]  /*1f50*/  @!P0 BRA `(.L_x_34) ;  /* 0x0000006c00c08947 */ /* 0x004fea0003800000 */
.L_x_33:
[----:B------:R2:W-:Y:S01]  /*1f60*/  @P3 SYNCS.ARRIVE.TRANS64 RZ, [UR17], R2 ;  /* 0x00000002ffff39a7 */ /* 0x0005e20008000011 */
[----:B------:R-:W-:-:S04]  /*1f70*/  ULOP3.LUT UR5, UR23, 0x2, URZ, 0xfc, !UPT ;  /* 0x0000000217057892 */ /* 0x000fc8000f8efcff */
[----:B------:R-:W-:-:S09]  /*1f80*/  UISETP.NE.AND UP0, UPT, UR5, 0x2, UPT ;  /* 0x000000020500788c */ /* 0x000fd2000bf05270 */
[----:B------:R-:W-:Y:S05]  /*1f90*/  BRA.U UP0, `(.L_x_35) ;  /* 0x0000000100047547 */ /* 0x000fea000b800000 */
[----:B------:R-:W-:Y:S05]  /*1fa0*/  BPT.TRAP 0x1 ;  /* 0x000000040000795c */ /* 0x000fea0000300000 */
.L_x_35:
[----:B------:R-:W-:Y:S04]  /*1fb0*/  BSSY.RECONVERGENT B0, `(.L_x_36) ;  /* 0x0000003000007945 */ /* 0x000fe80003800200 */
[----:B------:R-:W-:Y:S05]  /*1fc0*/  @!P2 BRA `(.L_x_37) ;  /* 0x000000000004a947 */ /* 0x000fea0003800000 */
[----:B------:R-:W-:Y:S05]  /*1fd0*/  BPT.TRAP 0x1 ;  /* 0x000000040000795c */ /* 0x000fea0000300000 */
.L_x_37:
[----:B------:R-:W-:Y:S05]  /*1fe0*/  BSYNC.RECONVERGENT B0 ;  /* 0x0000000000007941 */ /* 0x000fea0003800200 */
.L_x_36:
[----:B------:R-:W-:Y:S02]  /*1ff0*/  UIADD3 UR5, UPT, UPT, UR4, 0x1, URZ ;  /* 0x0000000104057890 */ /* 0x000fe4000fffe0ff */
[----:B------:R-:W-:Y:S02]  /*2000*/  USHF.L.U32 UR18, UR13, 0x5, URZ ;  /* 0x000000050d127899 */ /* 0x000fe400080006ff */
[----:B------:R-:W-:Y:S02]  /*2010*/  UISETP.NE.AND UP0, UPT, UR5, 0x5, UPT ;  /* 0x000000050500788c */ /* 0x000fe4000bf05270 */
[----:B------:R-:W-:Y:S02]  /*2020*/  ULOP3.LUT UR17, UR17, 0xfefffff8, URZ, 0xc0, !UPT ;  /* 0xfefffff811117892 */ /* 0x000fe4000f8ec0ff */
[----:B------:R-:W-:Y:S02]  /*2030*/  USEL UR8, URZ, 0x1, UP0 ;  /* 0x00000001ff087887 */ /* 0x000fe40008000000 */
[----:B------:R-:W-:-:S02]  /*2040*/  USEL UR7, UR5, URZ, UP0 ;  /* 0x000000ff05077287 */ /* 0x000fc40008000000 */
[----:B------:R-:W-:Y:S02]  /*2050*/  UIADD3 UR14, UP0, UPT, UR26, 0x180, URZ ;  /* 0x000001801a0e7890 */ /* 0x000fe4000ff1e0ff */
        /* <DEDUP_REMOVED lines=9> */
[----:B------:R-:W-:Y:S02]  /*20f0*/  UIADD3.X UR5, UPT, UPT, URZ, UR27, URZ, UP1, !UPT ;  /* 0x0000001bff057290 */ /* 0x000fe40008ffe4ff */
[----:B------:R-:W-:Y:S02]  /*2100*/  UIADD3 UR8, UPT, UPT, UR6, 0x9300, UR8 ;  /* 0x0000930006087890 */ /* 0x000fe4000fffe008 */
[----:B------:R-:W-:Y:S01]  /*2110*/  UIADD3.X UR15, UPT, UPT, URZ, UR27, URZ, UP0, !UPT ;  /* 0x0000001bff0f7290 */ /* 0x000fe200087fe4ff */
[----:B------:R-:W-:Y:S01]  /*2120*/  UMOV UR28, 0x0 ;  /* 0x00000000001c7882 */ /* 0x000fe20000000000 */
[----:B------:R-:W-:Y:S01]  /*2130*/  UMOV UR29, 0x10000000 ;  /* 0x10000000001d7882 */ /* 0x000fe20000000000 */
[----:B------:R-:W-:Y:S01]  /*2140*/  UMOV UR19, UR35 ;  /* 0x0000002300137c82 */ /* 0x000fe20008000000 */
[----:B------:R-:W-:Y:S01]  /*2150*/  UMOV UR20, UR36 ;  /* 0x0000002400147c82 */ /* 0x000fe20008000000 */
[----:B------:R-:W-:Y:S01]  /*2160*/  UMOV UR12, UR36 ;  /* 0x00000024000c7c82 */ /* 0x000fe20008000000 */
[----:B------:R1:W-:Y:S01]  /*2170*/  UTMALDG.3D.MULTICAST.2CTA [UR16], [UR4], UR10, desc[UR28] ;  /* 0x00001c10040073b4 */ /* 0x0003e2000821180a */
[----:B------:R-:W-:Y:S01]  /*2180*/  UMOV UR9, UR17 ;  /* 0x0000001100097c82 */ /* 0x000fe20008000000 */
[----:B------:R-:W-:-:S04]  /*2190*/  UIADD3 UR13, UPT, UPT, UR13, 0x1, URZ ;  /* 0x000000010d0d7890 */ /* 0x000fc8000fffe0ff */
[----:B------:R-:W-:Y:S01]  /*21a0*/  UISETP.NE.AND UP0, UPT, UR13, UR24, UPT ;  /* 0x000000180d00728c */ /* 0x000fe2000bf05270 */
[----:B-1----:R-:W-:Y:S01]  /*21b0*/  UMOV UR10, UR18 ;  /* 0x00000012000a7c82 */ /* 0x002fe20008000000 */
[----:B------:R-:W-:Y:S01]  /*21c0*/  UMOV UR4, UR7 ;  /* 0x0000000700047c82 */ /* 0x000fe20008000000 */
[----:B------:R3:W-:Y:S06]  /*21d0*/  UTMALDG.3D.2CTA [UR8], [UR14], desc[UR28] ;  /* 0x00001c080e0075b4 */ /* 0x0007ec0008211000 */
[----:B---3--:R-:W-:Y:S05]  /*21e0*/  BRA.U UP0, `(.L_x_38) ;  /* 0xfffffffd00447547 */ /* 0x008fea000b83ffff */
.L_x_32:
[C---:B------:R-:W-:Y:S01]  /*21f0*/  LEA R3, R11.reuse, UR6, 0x3 ;  /* 0x000000060b037c11 */ /* 0x040fe2000f8e18ff */
[----:B------:R-:W-:Y:S01]  /*2200*/  NOP ;  /* 0x0000000000007918 */ /* 0x000fe20000000000 */
[----:B-1----:R-:W-:Y:S02]  /*2210*/  SHF.L.U32 R0, R10, 0x1f, RZ ;  /* 0x0000001f0a007819 */ /* 0x002fe400000006ff */
[----:B------:R-:W-:Y:S02]  /*2220*/  LEA R4, R11, UR6, 0x4 ;  /* 0x000000060b047c11 */ /* 0x000fe4000f8e20ff */
[----:B--2-4-:R-:W1:Y:S02]  /*2230*/  SYNCS.PHASECHK.TRANS64.TRYWAIT P0, [R3+URZ+0xa0], R0 ;  /* 0x0000a000030075a7 */ /* 0x014e6400080011ff */
[----:B-1----:R-:W-:Y:S05]  /*2240*/  @!P0 BRA `(.L_x_39) ;  /* 0x0000006c001c8947 */ /* 0x002fea0003800000 */
.L_x_153:
[----:B------:R-:W2:Y:S01]  /*2250*/  LDS.128 R4, [R4+0x130] ;  /* 0x0001300004047984 */ /* 0x000ea20000000c00 */
[----:B------:R-:W-:Y:S01]  /*2260*/  UISETP.GE.AND UP0, UPT, UR45, 0x1, UPT ;  /* 0x000000012d00788c */ /* 0x000fe2000bf06270 */
[----:B------:R-:W-:Y:S01]  /*2270*/  @!PT LDS RZ, [RZ] ;  /* 0x00000000fffff984 */ /* 0x000fe20000000800 */
[----:B------:R-:W-:Y:S01]  /*2280*/  @!PT LDS RZ, [RZ] ;  /* 0x00000000fffff984 */ /* 0x000fe20000000800 */
[----:B------:R-:W-:Y:S01]  /*2290*/  @!PT LDS RZ, [RZ] ;  /* 0x00000000fffff984 */ /* 0x000fe20000000800 */
[----:B------:R-:W-:Y:S01]  /*22a0*/  @!PT LDS RZ, [RZ] ;  /* 0x00000000fffff984 */ /* 0x000fe20000000800 */
[----:B------:R3:W-:Y:S06]  /*22b0*/  MEMBAR.ALL.CTA ;  /* 0x0000000000007992 */ /* 0x0007ec0000008000 */
[----:B---3--:R-:W3:Y:S01]  /*22c0*/  FENCE.VIEW.ASYNC.S ;  /* 0x00000000000073c6 */ /* 0x008ee20000000000 */
[----:B--2---:R-:W-:-:S13]  /*22d0*/  LOP3.LUT P0, RZ, R6, 0x1, RZ, 0xc0, !PT ;  /* 0x0000000106ff7812 */ /* 0x004fda000780c0ff */
[----:B---3--:R-:W-:Y:S01]  /*22e0*/  VOTEU.ANY UP1, P0 ;  /* 0x0000000000ff7886 */ /* 0x008fe20000020100 */
[----:B------:R-:W-:-:S13]  /*22f0*/  PLOP3.LUT P0, PT, PT, PT, UP1, 0x80, 0x8 ;  /* 0x000000000008781c */ /* 0x000fda0003f0f018 */
[----:B-1----:R-:W-:Y:S02]  /*2300*/  @P0 LOP3.LUT R0, R5, 0xffff, RZ, 0xc0, !PT ;  /* 0x0000ffff05000812 */ /* 0x002fe400078ec0ff */
[----:B------:R-:W-:Y:S02]  /*2310*/  @P0 MOV R2, R4 ;  /* 0x0000000400020202 */ /* 0x000fe40000000f00 */
[----:B------:R-:W-:Y:S01]  /*2320*/  @P0 R2UR UR5, R0 ;  /* 0x00000000000502ca */ /* 0x000fe200000e0000 */
[----:B------:R-:W-:Y:S01]  /*2330*/  VIADD R0, R3, 0xb0 ;  /* 0x000000b003007836 */ /* 0x000fe20000000000 */
[----:B------:R-:W-:Y:S02]  /*2340*/  @P0 SHF.R.U32.HI R4, RZ, 0x10, R5 ;  /* 0x00000010ff040819 */ /* 0x000fe40000011605 */
[----:B------:R-:W-:Y:S02]  /*2350*/  @P0 R2UR UR8, R2 ;  /* 0x00000000020802ca */ /* 0x000fe400000e0000 */
[----:B------:R-:W-:-:S02]  /*2360*/  PRMT R0, RZ, 0x654, R0 ;  /* 0x00000654ff007816 */ /* 0x000fc40000000000 */
[----:B------:R-:W-:Y:S02]  /*2370*/  @P0 R2UR UR4, R4 ;  /* 0x00000000040402ca */ /* 0x000fe400000e0000 */
[----:B------:R1:W-:Y:S03]  /*2380*/  SYNCS.ARRIVE.TRANS64.RED.A1T0 RZ, [R0+URZ], RZ ;  /* 0x000000ff00ff79a7 */ /* 0x0003e600081004ff */
[----:B------:R-:W-:-:S04]  /*2390*/  @UP1 UMOV UR30, UR5 ;  /* 0x00000005001e1c82 */ /* 0x000fc80008000000 */
[----:B------:R-:W-:-:S04]  /*23a0*/  @UP1 UMOV UR31, UR8 ;  /* 0x00000008001f1c82 */ /* 0x000fc80008000000 */
[----:B------:R-:W-:Y:S01]  /*23b0*/  @UP1 UMOV UR36, UR4 ;  /* 0x0000000400241c82 */ /* 0x000fe20008000000 */
[----:B------:R-:W-:Y:S05]  /*23c0*/  BRA.U !UP0, `(.L_x_40) ;  /* 0x0000000108d47547 */ /* 0x000fea000b800000 */
[----:B------:R-:W2:Y:S01]  /*23d0*/  LDCU.128 UR12, c[0x0][0xb10] ;  /* 0x00016200ff0c77ac */ /* 0x000ea20008000c00 */
[----:B------:R-:W3:Y:S01]  /*23e0*/  LDCU UR24, c[0x0][0xb20] ;  /* 0x00016400ff1877ac */ /* 0x000ee20008000800 */
[----:B------:R-:W4:Y:S01]  /*23f0*/  LDCU UR20, c[0x0][0xb0c] ;  /* 0x00016180ff1477ac */ /* 0x000f220008000800 */
[----:B------:R-:W1:Y:S01]  /*2400*/  LDCU.64 UR10, c[0x0][0xb28] ;  /* 0x00016500ff0a77ac */ /* 0x000e620008000a00 */
[----:B------:R-:W-:Y:S02]  /*2410*/  UISETP.NE.AND UP3, UPT, UR45, 0x1, UPT ;  /* 0x000000012d00788c */ /* 0x000fe4000bf65270 */
[----:B--2---:R-:W-:Y:S02]  /*2420*/  UIMAD.WIDE.U32 UR8, UR37, UR15, URZ ;  /* 0x0000000f250872a5 */ /* 0x004fe4000f8e00ff */
[----:B------:R-:W-:Y:S02]  /*2430*/  UIMAD.WIDE.U32 UR4, UR38, UR12, URZ ;  /* 0x0000000c260472a5 */ /* 0x000fe4000f8e00ff */
[----:B------:R-:W-:-:S02]  /*2440*/  UISETP.NE.AND UP0, UPT, UR14, 0x1, UPT ;  /* 0x000000010e00788c */ /* 0x000fc4000bf05270 */
[----:B------:R-:W-:Y:S01]  /*2450*/  UIMAD.WIDE.U32 UR28, UR30, UR15, URZ ;  /* 0x0000000f1e1c72a5 */ /* 0x000fe2000f8e00ff */
[----:B------:R-:W-:Y:S02]  /*2460*/  UMOV UR8, UR9 ;  /* 0x0000000900087c82 */ /* 0x000fe40008000000 */
[----:B------:R-:W-:Y:S01]  /*2470*/  UMOV UR4, UR5 ;  /* 0x0000000500047c82 */ /* 0x000fe20008000000 */
[----:B---3--:R-:W-:Y:S02]  /*2480*/  USHF.R.U32.HI UR8, URZ, UR24, UR8 ;  /* 0x00000018ff087299 */ /* 0x008fe40008011608 */
[----:B----4-:R-:W-:Y:S02]  /*2490*/  UISETP.NE.AND UP2, UPT, UR20, 0x1, UPT ;  /* 0x000000011400788c */ /* 0x010fe4000bf45270 */
[----:B------:R-:W-:Y:S02]  /*24a0*/  USHF.R.U32.HI UR4, URZ, UR13, UR4 ;  /* 0x0000000dff047299 */ /* 0x000fe40008011604 */
[----:B------:R-:W-:-:S02]  /*24b0*/  USEL UR5, UR37, UR8, !UP0 ;  /* 0x0000000825057287 */ /* 0x000fc4000c000000 */
[----:B------:R-:W-:Y:S02]  /*24c0*/  USEL UR8, UR38, UR4, !UP2 ;  /* 0x0000000426087287 */ /* 0x000fe4000d000000 */
[----:B-1----:R-:W-:Y:S01]  /*24d0*/  UIMAD.WIDE.U32 UR16, UR5, UR10, URZ ;  /* 0x0000000a051072a5 */ /* 0x002fe2000f8e00ff */
[----:B------:R-:W-:Y:S01]  /*24e0*/  UMOV UR4, UR29 ;  /* 0x0000001d00047c82 */ /* 0x000fe20008000000 */
[----:B------:R-:W-:Y:S02]  /*24f0*/  UIMAD.WIDE.U32 UR18, UR31, UR12, URZ ;  /* 0x0000000c1f1272a5 */ /* 0x000fe4000f8e00ff */
[----:B------:R-:W-:-:S03]  /*2500*/  UIMAD.WIDE.U32 UR28, UR8, UR10, URZ ;  /* 0x0000000a081c72a5 */ /* 0x000fc6000f8e00ff */
[----:B------:R-:W-:Y:S01]  /*2510*/  UMOV UR16, UR17 ;  /* 0x0000001100107c82 */ /* 0x000fe20008000000 */
[----:B------:R-:W-:Y:S02]  /*2520*/  USHF.R.U32.HI UR4, URZ, UR24, UR4 ;  /* 0x00000018ff047299 */ /* 0x000fe40008011604 */
[----:B------:R-:W-:Y:S01]  /*2530*/  @UP3 USHF.R.U32.HI UR5, URZ, UR11, UR16 ;  /* 0x0000000bff053299 */ /* 0x000fe20008011610 */
[----:B------:R-:W-:Y:S01]  /*2540*/  UMOV UR18, UR19 ;  /* 0x0000001300127c82 */ /* 0x000fe20008000000 */
[----:B------:R-:W-:Y:S01]  /*2550*/  UMOV UR28, UR29 ;  /* 0x0000001d001c7c82 */ /* 0x000fe20008000000 */
[----:B------:R-:W-:Y:S02]  /*2560*/  USHF.R.U32.HI UR13, URZ, UR13, UR18 ;  /* 0x0000000dff0d7299 */ /* 0x000fe40008011612 */
[----:B------:R-:W-:Y:S02]  /*2570*/  USEL UR4, UR30, UR4, !UP0 ;  /* 0x000000041e047287 */ /* 0x000fe4000c000000 */
[----:B------:R-:W-:-:S02]  /*2580*/  @UP3 USHF.R.U32.HI UR8, URZ, UR11, UR28 ;  /* 0x0000000bff083299 */ /* 0x000fc4000801161c */
[----:B------:R-:W-:Y:S02]  /*2590*/  UIMAD UR9, UR45, UR5, URZ ;  /* 0x000000052d0972a4 */ /* 0x000fe4000f8e02ff */
[----:B------:R-:W-:Y:S02]  /*25a0*/  USEL UR5, UR31, UR13, !UP2 ;  /* 0x0000000d1f057287 */ /* 0x000fe4000d000000 */
[----:B------:R-:W-:Y:S02]  /*25b0*/  UIMAD UR12, UR45, UR8, URZ ;  /* 0x000000082d0c72a4 */ /* 0x000fe4000f8e02ff */
[----:B------:R-:W-:Y:S02]  /*25c0*/  UISETP.GE.AND UP0, UPT, UR4, UR9, UPT ;  /* 0x000000090400728c */ /* 0x000fe4000bf06270 */
[----:B------:R-:W-:Y:S02]  /*25d0*/  UIMAD.WIDE.U32 UR16, UR4, UR10, URZ ;  /* 0x0000000a041072a5 */ /* 0x000fe4000f8e00ff */
[----:B------:R-:W-:-:S02]  /*25e0*/  UISETP.GE.OR UP0, UPT, UR5, UR12, UP0 ;  /* 0x0000000c0500728c */ /* 0x000fc40008706670 */
        /* <DEDUP_REMOVED lines=19> */
.L_x_40:
[----:B------:R-:W2:Y:S02]  /*2720*/  LDCU UR4, c[0x0][0xb30] ;  /* 0x00016600ff0477ac */ /* 0x000ea40008000800 */
[----:B--2---:R-:W-:-:S09]  /*2730*/  UISETP.NE.AND UP0, UPT, UR4, 0x1, UPT ;  /* 0x000000010400788c */ /* 0x004fd2000bf05270 */
[----:B------:R-:W-:Y:S05]  /*2740*/  BRA.U UP0, `(.L_x_41) ;  /* 0x0000000100447547 */ /* 0x000fea000b800000 */
[----:B------:R-:W2:Y:S01]  /*2750*/  LDCU.128 UR12, c[0x0][0xb10] ;  /* 0x00016200ff0c77ac */ /* 0x000ea20008000c00 */
[----:B------:R-:W3:Y:S01]  /*2760*/  LDCU UR10, c[0x0][0xb0c] ;  /* 0x00016180ff0a77ac */ /* 0x000ee20008000800 */
[----:B------:R-:W4:Y:S01]  /*2770*/  LDCU UR11, c[0x0][0xb20] ;  /* 0x00016400ff0b77ac */ /* 0x000f220008000800 */
[----:B--2---:R-:W-:Y:S02]  /*2780*/  UIMAD.WIDE.U32 UR8, UR31, UR12, URZ ;  /* 0x0000000c1f0872a5 */ /* 0x004fe4000f8e00ff */
[----:B------:R-:W-:Y:S02]  /*2790*/  UIMAD.WIDE.U32 UR4, UR30, UR15, URZ ;  /* 0x0000000f1e0472a5 */ /* 0x000fe4000f8e00ff */
[----:B---3--:R-:W-:Y:S02]  /*27a0*/  UISETP.NE.AND UP2, UPT, UR10, 0x1, UPT ;  /* 0x000000010a00788c */ /* 0x008fe4000bf45270 */
[----:B------:R-:W-:Y:S01]  /*27b0*/  UISETP.NE.AND UP0, UPT, UR14, 0x1, UPT ;  /* 0x000000010e00788c */ /* 0x000fe2000bf05270 */
[----:B------:R-:W-:-:S02]  /*27c0*/  UMOV UR8, UR9 ;  /* 0x0000000900087c82 */ /* 0x000fc40008000000 */
[----:B------:R-:W-:Y:S01]  /*27d0*/  UMOV UR4, UR5 ;  /* 0x0000000500047c82 */ /* 0x000fe20008000000 */
[----:B------:R-:W-:Y:S02]  /*27e0*/  USHF.R.U32.HI UR13, URZ, UR13, UR8 ;  /* 0x0000000dff0d7299 */ /* 0x000fe40008011608 */
[----:B----4-:R-:W-:Y:S02]  /*27f0*/  USHF.R.U32.HI UR4, URZ, UR11, UR4 ;  /* 0x0000000bff047299 */ /* 0x010fe40008011604 */
[----:B------:R-:W-:Y:S02]  /*2800*/  USEL UR5, UR31, UR13, !UP2 ;  /* 0x0000000d1f057287 */ /* 0x000fe4000d000000 */
[----:B------:R-:W-:-:S04]  /*2810*/  USEL UR4, UR30, UR4, !UP0 ;  /* 0x000000041e047287 */ /* 0x000fc8000c000000 */
[----:B------:R-:W-:Y:S02]  /*2820*/  UIADD3 UR8, UPT, UPT, UR5, -UR4, URZ ;  /* 0x8000000405087290 */ /* 0x000fe4000fffe0ff */
[----:B------:R-:W-:Y:S02]  /*2830*/  UIADD3 UR4, UPT, UPT, -UR5, UR4, URZ ;  /* 0x0000000405047290 */ /* 0x000fe4000fffe1ff */
[----:B------:R-:W-:Y:S02]  /*2840*/  UIMAD UR30, UR8, UR14, UR30 ;  /* 0x0000000e081e72a4 */ /* 0x000fe4000f8e021e */
[----:B------:R-:W-:-:S12]  /*2850*/  UIMAD UR31, UR4, UR10, UR31 ;  /* 0x0000000a041f72a4 */ /* 0x000fd8000f8e021f */
.L_x_41:
[----:B------:R-:W-:Y:S01]  /*2860*/  VIADD R11, R11, 0x1 ;  /* 0x000000010b0b7836 */ /* 0x000fe20000000000 */
[----:B------:R-:W-:Y:S01]  /*2870*/  R2UR UR4, R50 ;  /* 0x00000000320472ca */ /* 0x000fe200000e0000 */
[----:B------:R-:W-:Y:S01]  /*2880*/  UIADD3 UR24, UPT, UPT, UR30, UR63, URZ ;  /* 0x0000003f1e187290 */ /* 0x000fe2000fffe0ff */
[----:B------:R-:W-:Y:S02]  /*2890*/  PLOP3.LUT P1, PT, PT, PT, PT, 0x80, 0x8 ;  /* 0x000000000008781c */ /* 0x000fe40003f2f070 */
[----:B------:R-:W-:-:S04]  /*28a0*/  ISETP.NE.AND P0, PT, R11, 0x2, PT ;  /* 0x000000020b00780c */ /* 0x000fc80003f05270 */
[----:B-1----:R-:W-:Y:S02]  /*28b0*/  SEL R0, RZ, 0x1, P0 ;  /* 0x00000001ff007807 */ /* 0x002fe40000000000 */
[----:B------:R-:W-:Y:S02]  /*28c0*/  SEL R11, R11, RZ, P0 ;  /* 0x000000ff0b0b7207 */ /* 0x000fe40000000000 */
[----:B------:R-:W-:Y:S01]  /*28d0*/  LOP3.LUT R10, R10, R0, RZ, 0x3c, !PT ;  /* 0x000000000a0a7212 */ /* 0x000fe200078e3cff */
[----:B------:R-:W-:Y:S01]  /*28e0*/  UIADD3 UR20, UPT, UPT, UR31, UR4, URZ ;  /* 0x000000041f147290 */ /* 0x000fe2000fffe0ff */
[----:B------:R-:W-:Y:S11]  /*28f0*/  BRA.U UP1, `(.L_x_42) ;  /* 0xfffffff101287547 */ /* 0x000ff6000b83ffff */
[----:B------:R-:W-:Y:S01]  /*2900*/  UIADD3 UR8, UPT, UPT, UR6, 0x28, URZ ;  /* 0x0000002806087890 */ /* 0x000fe2000fffe0ff */
[----:B------:R-:W-:-:S03]  /*2910*/  SHF.L.U32 R2, R12, 0x1f, RZ ;  /* 0x0000001f0c027819 */ /* 0x000fc600000006ff */
[----:B------:R-:W-:-:S09]  /*2920*/  ULEA UR4, UR7, UR8, 0x3 ;  /* 0x0000000807047291 */ /* 0x000fd2000f8e18ff */
[----:B------:R-:W1:Y:S02]  /*2930*/  SYNCS.PHASECHK.TRANS64.TRYWAIT P0, [UR4], R2 ;  /* 0x00000002ff0075a7 */ /* 0x000e640008001104 */
[----:B-1----:R-:W-:Y:S05]  /*2940*/  @!P0 BRA `(.L_x_43) ;  /* 0x0000006400708947 */ /* 0x002fea0003800000 */
.L_x_155:
[----:B------:R-:W-:-:S04]  /*2950*/  UIADD3 UR4, UPT, UPT, UR7, 0x1, URZ ;  /* 0x0000000107047890 */ /* 0x000fc8000fffe0ff */
[----:B------:R-:W-:-:S04]  /*2960*/  UISETP.NE.AND UP0, UPT, UR4, 0x5, UPT ;  /* 0x000000050400788c */ /* 0x000fc8000bf05270 */
[----:B------:R-:W-:Y:S02]  /*2970*/  USEL UR6, URZ, 0x1, UP0 ;  /* 0x00000001ff067887 */ /* 0x000fe40008000000 */
[----:B------:R-:W-:-:S04]  /*2980*/  USEL UR4, UR4, URZ, UP0 ;  /* 0x000000ff04047287 */ /* 0x000fc80008000000 */
[----:B------:R-:W-:Y:S01]  /*2990*/  ULEA UR5, UR4, UR8, 0x3 ;  /* 0x0000000804057291 */ /* 0x000fe2000f8e18ff */
[----:B-1----:R-:W-:-:S04]  /*29a0*/  LOP3.LUT R2, R12, UR6, RZ, 0x3c, !PT ;  /* 0x000000060c027c12 */ /* 0x002fc8000f8e3cff */
[----:B------:R-:W-:-:S04]  /*29b0*/  SHF.L.U32 R3, R2, 0x1f, RZ ;  /* 0x0000001f02037819 */ /* 0x000fc800000006ff */
[----:B------:R-:W1:Y:S02]  /*29c0*/  SYNCS.PHASECHK.TRANS64.TRYWAIT P0, [UR5], R3 ;  /* 0x00000003ff0075a7 */ /* 0x000e640008001105 */
[----:B-1----:R-:W-:Y:S05]  /*29d0*/  @!P0 BRA `(.L_x_44) ;  /* 0x0000006400648947 */ /* 0x002fea0003800000 */
.L_x_157:
[----:B------:R-:W-:-:S04]  /*29e0*/  UIADD3 UR4, UPT, UPT, UR4, 0x1, URZ ;  /* 0x0000000104047890 */ /* 0x000fc8000fffe0ff */
[----:B------:R-:W-:-:S04]  /*29f0*/  UISETP.NE.AND UP0, UPT, UR4, 0x5, UPT ;  /* 0x000000050400788c */ /* 0x000fc8000bf05270 */
[----:B------:R-:W-:Y:S02]  /*2a00*/  USEL UR6, URZ, 0x1, UP0 ;  /* 0x00000001ff067887 */ /* 0x000fe40008000000 */
[----:B------:R-:W-:-:S04]  /*2a10*/  USEL UR4, UR4, URZ, UP0 ;  /* 0x000000ff04047287 */ /* 0x000fc80008000000 */
[----:B------:R-:W-:Y:S01]  /*2a20*/  ULEA UR5, UR4, UR8, 0x3 ;  /* 0x0000000804057291 */ /* 0x000fe2000f8e18ff */
[----:B------:R-:W-:-:S04]  /*2a30*/  LOP3.LUT R2, R2, UR6, RZ, 0x3c, !PT ;  /* 0x0000000602027c12 */ /* 0x000fc8000f8e3cff */
[----:B-1----:R-:W-:-:S04]  /*2a40*/  SHF.L.U32 R3, R2, 0x1f, RZ ;  /* 0x0000001f02037819 */ /* 0x002fc800000006ff */
[----:B------:R-:W1:Y:S02]  /*2a50*/  SYNCS.PHASECHK.TRANS64.TRYWAIT P0, [UR5], R3 ;  /* 0x00000003ff0075a7 */ /* 0x000e640008001105 */
[----:B-1----:R-:W-:Y:S05]  /*2a60*/  @!P0 BRA `(.L_x_45) ;  /* 0x0000006400588947 */ /* 0x002fea0003800000 */
.L_x_159:
        /* <DEDUP_REMOVED lines=9> */
.L_x_161:
[----:B------:R-:W-:-:S04]  /*2b00*/  UIADD3 UR4, UPT, UPT, UR4, 0x1, URZ ;  /* 0x0000000104047890 */ /* 0x000fc8000fffe0ff */
[----:B------:R-:W-:-:S04]  /*2b10*/  UISETP.NE.AND UP0, UPT, UR4, 0x5, UPT ;  /* 0x000000050400788c */ /* 0x000fc8000bf05270 */
[----:B------:R-:W-:Y:S02]  /*2b20*/  USEL UR5, URZ, 0x1, UP0 ;  /* 0x00000001ff057887 */ /* 0x000fe40008000000 */
[----:B------:R-:W-:-:S04]  /*2b30*/  USEL UR4, UR4, URZ, UP0 ;  /* 0x000000ff04047287 */ /* 0x000fc80008000000 */
[----:B------:R-:W-:Y:S01]  /*2b40*/  ULEA UR4, UR4, UR8, 0x3 ;  /* 0x0000000804047291 */ /* 0x000fe2000f8e18ff */
[----:B------:R-:W-:-:S04]  /*2b50*/  LOP3.LUT R2, R2, UR5, RZ, 0x3c, !PT ;  /* 0x0000000502027c12 */ /* 0x000fc8000f8e3cff */
[----:B------:R-:W-:Y:S01]  /*2b60*/  SHF.L.U32 R2, R2, 0x1f, RZ ;  /* 0x0000001f02027819 */ /* 0x000fe200000006ff */
[----:B-1----:R-:W-:-:S07]  /*2b70*/  IMAD.U32 R0, RZ, RZ, UR4 ;  /* 0x00000004ff007e24 */ /* 0x002fce000f8e00ff */
.L_x_47:
[----:B-1----:R1:W2:Y:S02]  /*2b80*/  SYNCS.PHASECHK.TRANS64.TRYWAIT P0, [R0+URZ], R2 ;  /* 0x00000002000075a7 */ /* 0x0022a400080011ff */
[----:B--2---:R-:W-:Y:S05]  /*2b90*/  @!P0 NANOSLEEP.SYNCS 0x989680 ;  /* 0x009896800000895d */ /* 0x004fea0003900000 */
[----:B------:R-:W2:Y:S02]  /*2ba0*/  @!P0 SYNCS.PHASECHK.TRANS64 P0, [R0+URZ], R2 ;  /* 0x00000002000085a7 */ /* 0x000ea400080010ff */
[----:B--2---:R-:W-:Y:S05]  /*2bb0*/  @P0 EXIT ;  /* 0x000000000000094d */ /* 0x004fea0003800000 */
[----:B------:R-:W-:Y:S05]  /*2bc0*/  BRA `(.L_x_47) ;  /* 0xfffffffc00ec7947 */ /* 0x000fea000383ffff */
.L_x_22:
[----:B------:R-:W-:-:S04]  /*2bd0*/  UISETP.NE.AND UP0, UPT, UR47, URZ, UPT ;  /* 0x000000ff2f00728c */ /* 0x000fc8000bf05270 */
[----:B------:R-:W-:-:S09]  /*2be0*/  UISETP.NE.OR UP0, UPT, UR25, 0x1, UP0 ;  /* 0x000000011900788c */ /* 0x000fd20008705670 */
[----:B------:R-:W-:Y:S05]  /*2bf0*/  BRA.U UP0, `(.L_x_48) ;  /* 0x0000000500487547 */ /* 0x000fea000b800000 */
[----:B------:R-:W-:Y:S01]  /*2c00*/  ISETP.GE.U32.AND P2, PT, R0, 0x4, PT ;  /* 0x000000040000780c */ /* 0x000fe20003f46070 */
[----:B------:R-:W-:Y:S01]  /*2c10*/  IMAD.MOV.U32 R12, RZ, RZ, 0x1 ;  /* 0x00000001ff0c7424 */ /* 0x000fe200078e00ff */
[----:B------:R-:W-:Y:S02]  /*2c20*/  CS2R R10, SRZ ;  /* 0x00000000000a7805 */ /* 0x000fe4000001ff00 */
[----:B------:R-:W-:Y:S01]  /*2c30*/  CS2R R8, SRZ ;  /* 0x0000000000087805 */ /* 0x000fe2000001ff00 */
[----:B------:R-:W-:Y:S01]  /*2c40*/  UMOV UR6, 0x400 ;  /* 0x0000040000067882 */ /* 0x000fe20000000000 */
[----:B------:R-:W-:Y:S01]  /*2c50*/  UMOV UR5, URZ ;  /* 0x000000ff00057c82 */ /* 0x000fe20008000000 */
[----:B------:R-:W-:-:S12]  /*2c60*/  ULEA UR6, UR47, UR6, 0x18 ;  /* 0x000000062f067291 */ /* 0x000fd8000f8ec0ff */
.L_x_52:
[----:B------:R-:W-:Y:S02]  /*2c70*/  LEA R2, R8, UR6, 0x3 ;  /* 0x0000000608027c11 */ /* 0x000fe4000f8e18ff */
[----:B------:R-:W-:-:S03]  /*2c80*/  SHF.L.U32 R4, R9, 0x1f, RZ ;  /* 0x0000001f09047819 */ /* 0x000fc600000006ff */
[----:B------:R-:W-:Y:S01]  /*2c90*/  VIADD R5, R2, 0x110 ;  /* 0x0000011002057836 */ /* 0x000fe20000000000 */
[----:B------:R-:W1:Y:S02]  /*2ca0*/  SYNCS.PHASECHK.TRANS64.TRYWAIT P0, [R2+URZ+0x100], R4 ;  /* 0x00010004020075a7 */ /* 0x000e6400080011ff */
[----:B-1----:R-:W-:Y:S05]  /*2cb0*/  @!P0 BRA `(.L_x_49) ;  /* 0x0000006000f48947 */ /* 0x002fea0003800000 */
.L_x_162:
[----:B------:R-:W-:Y:S01]  /*2cc0*/  ULEA UR4, UR5, UR6, 0x3 ;  /* 0x0000000605047291 */ /* 0x000fe2000f8e18ff */
[----:B-1----:R-:W-:Y:S01]  /*2cd0*/  PRMT R2, RZ, 0x654, R5 ;  /* 0x00000654ff027816 */ /* 0x002fe20000000005 */
[----:B------:R-:W-:Y:S01]  /*2ce0*/  @!P2 IMAD.MOV.U32 R4, RZ, RZ, 0x10 ;  /* 0x00000010ff04a424 */ /* 0x000fe200078e00ff */
[----:B------:R-:W-:Y:S01]  /*2cf0*/  SHF.L.U32 R5, R12, 0x1f, RZ ;  /* 0x0000001f0c057819 */ /* 0x000fe200000006ff */
[----:B------:R-:W-:Y:S01]  /*2d00*/  UIADD3 UR7, UPT, UPT, UR4, 0xa0, URZ ;  /* 0x000000a004077890 */ /* 0x000fe2000fffe0ff */
[----:B------:R1:W-:Y:S05]  /*2d10*/  SYNCS.ARRIVE.TRANS64.RED.A1T0 RZ, [R2+URZ], RZ ;  /* 0x000000ff02ff79a7 */ /* 0x0003ea00081004ff */
[----:B------:R-:W-:Y:S01]  /*2d20*/  IMAD.U32 R6, RZ, RZ, UR7 ;  /* 0x00000007ff067e24 */ /* 0x000fe2000f8e00ff */
[----:B------:R-:W2:Y:S04]  /*2d30*/  SYNCS.PHASECHK.TRANS64.TRYWAIT P0, [UR4+0xb0], R5 ;  /* 0x0000b005ff0075a7 */ /* 0x000ea80008001104 */
[----:B------:R-:W-:Y:S01]  /*2d40*/  PRMT R6, R0, 0x654, R6 ;  /* 0x0000065400067816 */ /* 0x000fe20000000006 */
[----:B-12---:R-:W-:Y:S06]  /*2d50*/  @!P0 BRA `(.L_x_50) ;  /* 0x0000006000e08947 */ /* 0x006fec0003800000 */
.L_x_164:
[----:B------:R-:W-:Y:S01]  /*2d60*/  ULEA UR8, UR5, UR6, 0x4 ;  /* 0x0000000605087291 */ /* 0x000fe2000f8e20ff */
[----:B------:R-:W-:Y:S01]  /*2d70*/  SEL R3, R6, R3, !P2 ;  /* 0x0000000306037207 */ /* 0x000fe20005000000 */
[----:B------:R-:W-:Y:S01]  /*2d80*/  UIADD3 UR9, UPT, UPT, UR4, 0xa0, URZ ;  /* 0x000000a004097890 */ /* 0x000fe2000fffe0ff */
[----:B-1----:R-:W-:Y:S01]  /*2d90*/  LEA R2, R11, UR6, 0x3 ;  /* 0x000000060b027c11 */ /* 0x002fe2000f8e18ff */
[----:B------:R-:W-:Y:S01]  /*2da0*/  UIADD3 UR8, UPT, UPT, UR8, 0x130, URZ ;  /* 0x0000013008087890 */ /* 0x000fe2000fffe0ff */
[----:B------:R1:W-:Y:S01]  /*2db0*/  @!P2 SYNCS.ARRIVE.TRANS64.RED RZ, [R3+URZ], R4 ;  /* 0x0000000403ffa9a7 */ /* 0x0003e200080004ff */
[----:B------:R-:W-:Y:S01]  /*2dc0*/  UIADD3 UR4, UPT, UPT, UR5, 0x1, URZ ;  /* 0x0000000105047890 */ /* 0x000fe2000fffe0ff */
[----:B------:R-:W-:-:S03]  /*2dd0*/  VIADD R8, R8, 0x1 ;  /* 0x0000000108087836 */ /* 0x000fc60000000000 */
[----:B------:R-:W-:Y:S02]  /*2de0*/  UISETP.NE.AND UP0, UPT, UR4, 0x2, UPT ;  /* 0x000000020400788c */ /* 0x000fe4000bf05270 */
[----:B------:R-:W-:Y:S01]  /*2df0*/  ISETP.NE.AND P0, PT, R8, 0x2, PT ;  /* 0x000000020800780c */ /* 0x000fe20003f05270 */
[----:B------:R-:W-:Y:S06]  /*2e00*/  UGETNEXTWORKID.BROADCAST [UR8], [UR9] ;  /* 0x00000000080073ca */ /* 0x000fec0008000100 */
[----:B------:R-:W-:Y:S02]  /*2e10*/  USEL UR7, URZ, 0x1, UP0 ;  /* 0x00000001ff077887 */ /* 0x000fe40008000000 */
[----:B------:R-:W-:-:S04]  /*2e20*/  USEL UR5, UR4, URZ, UP0 ;  /* 0x000000ff04057287 */ /* 0x000fc80008000000 */
[----:B------:R-:W-:Y:S02]  /*2e30*/  LOP3.LUT R12, R12, UR7, RZ, 0x3c, !PT ;  /* 0x000000070c0c7c12 */ /* 0x000fe4000f8e3cff */
[----:B-1----:R-:W-:-:S04]  /*2e40*/  SHF.L.U32 R4, R10, 0x1f, RZ ;  /* 0x0000001f0a047819 */ /* 0x002fc800000006ff */
[----:B------:R-:W1:Y:S02]  /*2e50*/  SYNCS.PHASECHK.TRANS64.TRYWAIT P1, [R2+URZ+0xa0], R4 ;  /* 0x0000a004020075a7 */ /* 0x000e6400080211ff */
[----:B-1----:R-:W-:Y:S05]  /*2e60*/  @!P1 BRA `(.L_x_51) ;  /* 0x0000006000b49947 */ /* 0x002fea0003800000 */
.L_x_165:
[C---:B-1----:R-:W-:Y:S01]  /*2e70*/  LEA R4, R11.reuse, UR6, 0x4 ;  /* 0x000000060b047c11 */ /* 0x042fe2000f8e20ff */
[----:B------:R-:W-:Y:S01]  /*2e80*/  VIADD R2, R2, 0xb0 ;  /* 0x000000b002027836 */ /* 0x000fe20000000000 */
[----:B------:R-:W-:Y:S01]  /*2e90*/  SEL R8, R8, RZ, P0 ;  /* 0x000000ff08087207 */ /* 0x000fe20000000000 */
[----:B------:R-:W-:-:S03]  /*2ea0*/  VIADD R11, R11, 0x1 ;  /* 0x000000010b0b7836 */ /* 0x000fc60000000000 */
[----:B------:R-:W1:Y:S01]  /*2eb0*/  LDS.128 R4, [R4+0x130] ;  /* 0x0001300004047984 */ /* 0x000e620000000c00 */
[----:B------:R-:W-:Y:S02]  /*2ec0*/  PRMT R2, RZ, 0x654, R2 ;  /* 0x00000654ff027816 */ /* 0x000fe40000000002 */
[C---:B------:R-:W-:Y:S01]  /*2ed0*/  ISETP.NE.AND P1, PT, R11.reuse, 0x2, PT ;  /* 0x000000020b00780c */ /* 0x040fe20003f25270 */
[----:B------:R-:W-:Y:S01]  /*2ee0*/  @!PT LDS RZ, [RZ] ;  /* 0x00000000fffff984 */ /* 0x000fe20000000800 */
[----:B------:R-:W-:Y:S01]  /*2ef0*/  @!PT LDS RZ, [RZ] ;  /* 0x00000000fffff984 */ /* 0x000fe20000000800 */
[----:B------:R-:W-:Y:S01]  /*2f00*/  @!PT LDS RZ, [RZ] ;  /* 0x00000000fffff984 */ /* 0x000fe20000000800 */
[----:B------:R-:W-:Y:S01]  /*2f10*/  @!PT LDS RZ, [RZ] ;  /* 0x00000000fffff984 */ /* 0x000fe20000000800 */
[----:B------:R2:W-:Y:S06]  /*2f20*/  MEMBAR.ALL.CTA ;  /* 0x0000000000007992 */ /* 0x0005ec0000008000 */
[----:B--2---:R-:W2:Y:S01]  /*2f30*/  FENCE.VIEW.ASYNC.S ;  /* 0x00000000000073c6 */ /* 0x004ea20000000000 */
[----:B------:R-:W-:Y:S01]  /*2f40*/  SEL R11, R11, RZ, P1 ;  /* 0x000000ff0b0b7207 */ /* 0x000fe20000800000 */
[----:B--2---:R2:W-:Y:S01]  /*2f50*/  SYNCS.ARRIVE.TRANS64.RED.A1T0 RZ, [R2+URZ], RZ ;  /* 0x000000ff02ff79a7 */ /* 0x0045e200081004ff */
[----:B-1----:R-:W-:-:S02]  /*2f60*/  LOP3.LUT P3, RZ, R6, 0x1, RZ, 0xc0, !PT ;  /* 0x0000000106ff7812 */ /* 0x002fc4000786c0ff */
[----:B------:R-:W-:-:S04]  /*2f70*/  SEL R4, RZ, 0x1, P1 ;  /* 0x00000001ff047807 */ /* 0x000fc80000800000 */
[----:B------:R-:W-:Y:S02]  /*2f80*/  LOP3.LUT R10, R10, R4, RZ, 0x3c, !PT ;  /* 0x000000040a0a7212 */ /* 0x000fe400078e3cff */
[----:B--2---:R-:W-:-:S04]  /*2f90*/  SEL R2, RZ, 0x1, P0 ;  /* 0x00000001ff027807 */ /* 0x004fc80000000000 */
[----:B------:R-:W-:Y:S01]  /*2fa0*/  LOP3.LUT R9, R9, R2, RZ, 0x3c, !PT ;  /* 0x0000000209097212 */ /* 0x000fe200078e3cff */
[----:B------:R-:W-:Y:S06]  /*2fb0*/  @P3 BRA `(.L_x_52) ;  /* 0xfffffffc002c3947 */ /* 0x000fec000383ffff */
[----:B------:R-:W-:Y:S01]  /*2fc0*/  ULEA UR4, UR5, UR6, 0x3 ;  /* 0x0000000605047291 */ /* 0x000fe2000f8e18ff */
[----:B------:R-:W-:-:S08]  /*2fd0*/  SHF.L.U32 R2, R12, 0x1f, RZ ;  /* 0x0000001f0c027819 */ /* 0x000fd000000006ff */
[----:B------:R-:W1:Y:S02]  /*2fe0*/  SYNCS.PHASECHK.TRANS64 P0, [UR4+0xb0], R2 ;  /* 0x0000b002ff0075a7 */ /* 0x000e640008001004 */
[----:B-1----:R-:W-:Y:S05]  /*2ff0*/  @P0 BRA `(.L_x_53) ;  /* 0x0000000000080947 */ /* 0x002fea0003800000 */
[----:B------:R-:W1:Y:S02]  /*3000*/  SYNCS.PHASECHK.TRANS64.TRYWAIT P0, [UR4+0xb0], R2 ;  /* 0x0000b002ff0075a7 */ /* 0x000e640008001104 */
[----:B-1----:R-:W-:Y:S05]  /*3010*/  @!P0 BRA `(.L_x_54) ;  /* 0x00000060005c8947 */ /* 0x002fea0003800000 */
.L_x_53:
[----:B------:R-:W-:-:S04]  /*3020*/  UIADD3 UR7, UPT, UPT, UR5, 0x1, URZ ;  /* 0x0000000105077890 */ /* 0x000fc8000fffe0ff */
[----:B------:R-:W-:-:S04]  /*3030*/  UISETP.NE.AND UP0, UPT, UR7, 0x2, UPT ;  /* 0x000000020700788c */ /* 0x000fc8000bf05270 */
[----:B------:R-:W-:Y:S02]  /*3040*/  USEL UR8, URZ, 0x1, UP0 ;  /* 0x00000001ff087887 */ /* 0x000fe40008000000 */
[----:B------:R-:W-:-:S04]  /*3050*/  USEL UR7, UR7, URZ, UP0 ;  /* 0x000000ff07077287 */ /* 0x000fc80008000000 */
[----:B------:R-:W-:Y:S01]  /*3060*/  ULEA UR7, UR7, UR6, 0x3 ;  /* 0x0000000607077291 */ /* 0x000fe2000f8e18ff */
[----:B-1----:R-:W-:-:S04]  /*3070*/  LOP3.LUT R2, R12, UR8, RZ, 0x3c, !PT ;  /* 0x000000080c027c12 */ /* 0x002fc8000f8e3cff */
[----:B------:R-:W-:-:S04]  /*3080*/  SHF.L.U32 R0, R2, 0x1f, RZ ;  /* 0x0000001f02007819 */ /* 0x000fc800000006ff */
[----:B------:R-:W1:Y:S02]  /*3090*/  SYNCS.PHASECHK.TRANS64 P0, [UR7+0xb0], R0 ;  /* 0x0000b000ff0075a7 */ /* 0x000e640008001007 */
[----:B-1----:R-:W-:Y:S05]  /*30a0*/  @P0 EXIT ;  /* 0x000000000000094d */ /* 0x002fea0003800000 */
[----:B------:R-:W-:Y:S02]  /*30b0*/  SHF.L.U32 R2, R2, 0x1f, RZ ;  /* 0x0000001f02027819 */ /* 0x000fe400000006ff */
[----:B------:R-:W-:-:S07]  /*30c0*/  MOV R0, UR7 ;  /* 0x0000000700007c02 */ /* 0x000fce0008000f00 */
.L_x_55:
[----:B-1----:R1:W2:Y:S02]  /*30d0*/  SYNCS.PHASECHK.TRANS64.TRYWAIT P0, [R0+URZ+0xb0], R2 ;  /* 0x0000b002000075a7 */ /* 0x0022a400080011ff */
[----:B--2---:R-:W-:Y:S05]  /*30e0*/  @!P0 NANOSLEEP.SYNCS 0x989680 ;  /* 0x009896800000895d */ /* 0x004fea0003900000 */
[----:B------:R-:W2:Y:S02]  /*30f0*/  @!P0 SYNCS.PHASECHK.TRANS64 P0, [R0+URZ+0xb0], R2 ;  /* 0x0000b002000085a7 */ /* 0x000ea400080010ff */
[----:B--2---:R-:W-:Y:S05]  /*3100*/  @P0 EXIT ;  /* 0x000000000000094d */ /* 0x004fea0003800000 */
[----:B------:R-:W-:Y:S05]  /*3110*/  BRA `(.L_x_55) ;  /* 0xfffffffc00ec7947 */ /* 0x000fea000383ffff */
.L_x_48:
[----:B------:R-:W-:Y:S05]  /*3120*/  BRA.U UP4, `(.L_x_56) ;  /* 0x0000001104a07547 */ /* 0x000fea000b800000 */
[----:B------:R-:W-:Y:S01]  /*3130*/  UMOV UR4, 0x40 ;  /* 0x0000004000047882 */ /* 0x000fe20000000000 */
[----:B------:R-:W-:Y:S01]  /*3140*/  NOP ;  /* 0x0000000000007918 */ /* 0x000fe20000000000 */
[----:B------:R-:W-:Y:S01]  /*3150*/  ULEA UR5, UR47, UR4, 0x18 ;  /* 0x000000042f057291 */ /* 0x000fe2000f8ec0ff */
[----:B------:R-:W-:Y:S02]  /*3160*/  UMOV UR6, 0x400 ;  /* 0x0000040000067882 */ /* 0x000fe40000000000 */
[----:B------:R-:W-:-:S06]  /*3170*/  ULEA UR6, UR47, UR6, 0x18 ;  /* 0x000000062f067291 */ /* 0x000fcc000f8ec0ff */
[----:B------:R-:W1:Y:S02]  /*3180*/  LDS.U8 R0, [UR5+0x1c] ;  /* 0x00001c05ff007984 */ /* 0x000e640008000000 */
[----:B-1----:R-:W-:-:S13]  /*3190*/  ISETP.NE.AND P0, PT, R0, RZ, PT ;  /* 0x000000ff0000720c */ /* 0x002fda0003f05270 */
[----:B------:R-:W-:Y:S05]  /*31a0*/  @P0 BRA `(.L_x_57) ;  /* 0x0000000400080947 */ /* 0x000fea0003800000 */
[----:B------:R-:W-:Y:S02]  /*31b0*/  UISETP.NE.U32.AND UP1, UPT, UR33, 0x1, UPT ;  /* 0x000000012100788c */ /* 0x000fe4000bf25070 */
[----:B------:R-:W-:-:S07]  /*31c0*/  UIADD3 UR7, UPT, UPT, UR5, 0x8, URZ ;  /* 0x0000000805077890 */ /* 0x000fce000fffe0ff */
[----:B------:R-:W-:Y:S05]  /*31d0*/  BRA.U !UP1, `(.L_x_58) ;  /* 0x00000001099c7547 */ /* 0x000fea000b800000 */
[----:B------:R-:W-:Y:S01]  /*31e0*/  ELECT P0, URZ, PT ;  /* 0x0000000000ff782f */ /* 0x000fe20003800000 */
[----:B------:R-:W-:-:S12]  /*31f0*/  BSSY B0, `(.L_x_58) ;  /* 0x0000025000007945 */ /* 0x000fd80003800000 */
[----:B------:R-:W-:Y:S05]  /*3200*/  @!P0 BRA `(.L_x_59) ;  /* 0x00000000008c8947 */ /* 0x000fea0003800000 */
[----:B------:R-:W-:-:S05]  /*3210*/  UMOV UR4, 0x10 ;  /* 0x0000001000047882 */ /* 0x000fca0000000000 */
[----:B------:R-:W-:Y:S04]  /*3220*/  DEPBAR.LE SB1, 0x36 ;  /* 0x00009d800000791a */ /* 0x000fe80000000000 */
[----:B------:R-:W1:Y:S02]  /*3230*/  UTCATOMSWS.2CTA.FIND_AND_SET.ALIGN UP0, UR4, UR4 ;  /* 0x00000004000475e3 */ /* 0x000e640008200800 */
[----:B-1----:R-:W-:Y:S01]  /*3240*/  MOV R10, UR4 ;  /* 0x00000004000a7c02 */ /* 0x002fe20008000f00 */
[----:B------:R-:W-:Y:S06]  /*3250*/  BRA.U UP0, `(.L_x_60) ;  /* 0x0000000100187547 */ /* 0x000fec000b800000 */
.L_x_61:
[----:B------:R-:W-:Y:S05]  /*3260*/  NANOSLEEP 0x64 ;  /* 0x000000640000795d */ /* 0x000fea0003800000 */
[----:B------:R-:W-:-:S05]  /*3270*/  UMOV UR4, 0x10 ;  /* 0x0000001000047882 */ /* 0x000fca0000000000 */
[----:B------:R-:W-:Y:S04]  /*3280*/  DEPBAR.LE SB1, 0x36 ;  /* 0x00009d800000791a */ /* 0x000fe80000000000 */
[----:B------:R-:W1:Y:S02]  /*3290*/  UTCATOMSWS.2CTA.FIND_AND_SET.ALIGN UP0, UR4, UR4 ;  /* 0x00000004000475e3 */ /* 0x000e640008200800 */
[----:B-1----:R-:W-:Y:S01]  /*32a0*/  MOV R10, UR4 ;  /* 0x00000004000a7c02 */ /* 0x002fe20008000f00 */
[----:B------:R-:W-:Y:S05]  /*32b0*/  BRA.U !UP0, `(.L_x_61) ;  /* 0xfffffffd08e87547 */ /* 0x000fea000b83ffff */
.L_x_60:
[----:B------:R-:W1:Y:S01]  /*32c0*/  LDS R6, [UR5+0x10] ;  /* 0x00001005ff067984 */ /* 0x000e620008000800 */
[----:B------:R-:W-:Y:S01]  /*32d0*/  IMAD.U32 R0, RZ, RZ, UR6 ;  /* 0x00000006ff007e24 */ /* 0x000fe2000f8e00ff */
[----:B------:R-:W-:-:S03]  /*32e0*/  MOV R4, UR34 ;  /* 0x0000002200047c02 */ /* 0x000fc60008000f00 */
[----:B------:R-:W-:Y:S01]  /*32f0*/  VIADD R0, R0, 0x150 ;  /* 0x0000015000007836 */ /* 0x000fe20000000000 */
[----:B-1----:R-:W-:-:S04]  /*3300*/  SHF.L.U32 R6, R6, 0x1f, RZ ;  /* 0x0000001f06067819 */ /* 0x002fc800000006ff */
[----:B------:R-:W1:Y:S02]  /*3310*/  SYNCS.PHASECHK.TRANS64.TRYWAIT P0, [UR5+0x8], R6 ;  /* 0x00000806ff0075a7 */ /* 0x000e640008001105 */
[----:B-1----:R-:W-:Y:S05]  /*3320*/  @P0 BRA `(.L_x_62) ;  /* 0x0000000000080947 */ /* 0x002fea0003800000 */
[----:B------:R-:W1:Y:S02]  /*3330*/  SYNCS.PHASECHK.TRANS64.TRYWAIT P0, [UR5+0x8], R6 ;  /* 0x00000806ff0075a7 */ /* 0x000e640008001105 */
[----:B-1----:R-:W-:Y:S05]  /*3340*/  @!P0 BRA `(.L_x_63) ;  /* 0x0000005c00a88947 */ /* 0x002fea0003800000 */
.L_x_62:
[----:B------:R-:W-:Y:S01]  /*3350*/  PRMT R4, R4, 0x654, R0 ;  /* 0x0000065404047816 */ /* 0x000fe20000000000 */
[----:B------:R-:W-:Y:S01]  /*3360*/  HFMA2 R0, -RZ, RZ, 0, 5.9604644775390625e-08 ;  /* 0x00000001ff007431 */ /* 0x000fe200000001ff */
[----:B------:R-:W-:Y:S01]  /*3370*/  UPRMT UR4, UR34, 0x654, UR7 ;  /* 0x0000065422047896 */ /* 0x000fe20008000007 */
[----:B------:R-:W-:Y:S02]  /*3380*/  IMAD.MOV.U32 R8, RZ, RZ, 0xffff ;  /* 0x0000ffffff087424 */ /* 0x000fe400078e00ff */
[----:B-1----:R-:W-:Y:S02]  /*3390*/  IMAD.MOV.U32 R6, RZ, RZ, 0x4 ;  /* 0x00000004ff067424 */ /* 0x002fe400078e00ff */
[----:B------:R-:W-:Y:S01]  /*33a0*/  IMAD.SHL.U32 R9, R10, 0x20, RZ ;  /* 0x000000200a097824 */ /* 0x000fe200078e00ff */
[----:B------:R-:W-:Y:S02]  /*33b0*/  MOV R5, UR4 ;  /* 0x0000000400057c02 */ /* 0x000fe40008000f00 */
[-C--:B------:R-:W-:Y:S01]  /*33c0*/  SHF.L.U32 R8, R8, R10.reuse, RZ ;  /* 0x0000000a08087219 */ /* 0x080fe200000006ff */
[----:B------:R1:W-:Y:S01]  /*33d0*/  SYNCS.ARRIVE.TRANS64.RED RZ, [UR4], R6 ;  /* 0x00000006ffff79a7 */ /* 0x0003e20008000404 */
[----:B------:R-:W-:Y:S01]  /*33e0*/  SHF.L.U32 R7, R0, R10, RZ ;  /* 0x0000000a00077219 */ /* 0x000fe200000006ff */
[----:B------:R1:W-:Y:S04]  /*33f0*/  STS [UR6+0x150], R9 ;  /* 0x00015009ff007988 */ /* 0x0003e80008000806 */
[----:B------:R1:W-:Y:S04]  /*3400*/  STAS [R4.64], R10 ;  /* 0x0000000a04007dbd */ /* 0x0003e8000c0008ff */
[----:B------:R1:W-:Y:S04]  /*3410*/  ATOMS.OR RZ, [UR5+0x14], R8 ;  /* 0x00001408ffff798c */ /* 0x0003e8000b000005 */
[----:B------:R1:W-:Y:S04]  /*3420*/  ATOMS.OR RZ, [UR5+0x18], R7 ;  /* 0x00001807ffff798c */ /* 0x0003e8000b000005 */
[----:B------:R1:W-:Y:S02]  /*3430*/  ATOMS.XOR RZ, [UR5+0x10], R0 ;  /* 0x00001000ffff798c */ /* 0x0003e4000b800005 */
.L_x_59:
[----:B------:R-:W-:Y:S05]  /*3440*/  BSYNC B0 ;  /* 0x0000000000007941 */ /* 0x000fea0003800000 */
.L_x_58:
[----:B------:R-:W-:Y:S05]  /*3450*/  BRA.U UP1, `(.L_x_64) ;  /* 0x00000001016c7547 */ /* 0x000fea000b800000 */
[----:B------:R-:W-:-:S03]  /*3460*/  UMOV UR4, 0xffffffff ;  /* 0xffffffff00047882 */ /* 0x000fc60000000000 */
[----:B------:R-:W-:Y:S05]  /*3470*/  BRA.DIV UR4, `(.L_x_65) ;  /* 0x0000005e04747947 */ /* 0x000fea000b800000 */
[----:B------:R-:W-:-:S13]  /*3480*/  ELECT P6, URZ, PT ;  /* 0x0000000000ff782f */ /* 0x000fda00038c0000 */
.L_x_169:
[----:B------:R-:W-:Y:S05]  /*3490*/  @!P6 BRA `(.L_x_64) ;  /* 0x00000000005ce947 */ /* 0x000fea0003800000 */
[----:B-1----:R-:W1:Y:S02]  /*34a0*/  LDS R4, [UR5+0x10] ;  /* 0x00001005ff047984 */ /* 0x002e640008000800 */
[----:B-1----:R-:W-:-:S04]  /*34b0*/  SHF.L.U32 R4, R4, 0x1f, RZ ;  /* 0x0000001f04047819 */ /* 0x002fc800000006ff */
[----:B------:R-:W1:Y:S02]  /*34c0*/  SYNCS.PHASECHK.TRANS64.TRYWAIT P0, [UR5+0x8], R4 ;  /* 0x00000804ff0075a7 */ /* 0x000e640008001105 */
[----:B-1----:R-:W-:Y:S05]  /*34d0*/  @P0 BRA `(.L_x_66) ;  /* 0x0000000000080947 */ /* 0x002fea0003800000 */
[----:B------:R-:W1:Y:S02]  /*34e0*/  SYNCS.PHASECHK.TRANS64.TRYWAIT P0, [UR5+0x8], R4 ;  /* 0x00000804ff0075a7 */ /* 0x000e640008001105 */
[----:B-1----:R-:W-:Y:S05]  /*34f0*/  @!P0 BRA `(.L_x_67) ;  /* 0x0000005c00748947 */ /* 0x002fea0003800000 */
.L_x_66:
[----:B------:R-:W2:Y:S01]  /*3500*/  LDS R6, [UR6+0x150] ;  /* 0x00015006ff067984 */ /* 0x000ea20008000800 */
[----:B-1----:R-:W-:Y:S02]  /*3510*/  HFMA2 R0, -RZ, RZ, 0, 5.9604644775390625e-08 ;  /* 0x00000001ff007431 */ /* 0x002fe400000001ff */
[----:B------:R-:W-:Y:S01]  /*3520*/  IMAD.MOV.U32 R4, RZ, RZ, 0xffff ;  /* 0x0000ffffff047424 */ /* 0x000fe200078e00ff */
[----:B------:R-:W-:Y:S01]  /*3530*/  UPRMT UR4, UR34, 0x654, UR7 ;  /* 0x0000065422047896 */ /* 0x000fe20008000007 */
[----:B--2---:R-:W-:-:S03]  /*3540*/  IMAD.SHL.U32 R5, R6, 0x20, RZ ;  /* 0x0000002006057824 */ /* 0x004fc600078e00ff */
[-C--:B------:R-:W-:Y:S02]  /*3550*/  SHF.L.U32 R4, R4, R6.reuse, RZ ;  /* 0x0000000604047219 */ /* 0x080fe400000006ff */
[----:B------:R-:W-:Y:S01]  /*3560*/  SHF.L.U32 R6, R0, R6, RZ ;  /* 0x0000000600067219 */ /* 0x000fe200000006ff */
[----:B------:R2:W-:Y:S04]  /*3570*/  STS [UR6+0x150], R5 ;  /* 0x00015005ff007988 */ /* 0x0005e80008000806 */
[----:B------:R2:W-:Y:S04]  /*3580*/  ATOMS.OR RZ, [UR5+0x14], R4 ;  /* 0x00001404ffff798c */ /* 0x0005e8000b000005 */
[----:B------:R2:W-:Y:S01]  /*3590*/  ATOMS.OR RZ, [UR5+0x18], R6 ;  /* 0x00001806ffff798c */ /* 0x0005e2000b000005 */
[----:B------:R-:W-:Y:S03]  /*35a0*/  SYNCS.ARRIVE.TRANS64.RED.A1T0 RZ, [UR4], RZ ;  /* 0x000000ffffff79a7 */ /* 0x000fe60008100404 */
[----:B------:R2:W-:Y:S01]  /*35b0*/  ATOMS.XOR RZ, [UR5+0x10], R0 ;  /* 0x00001000ffff798c */ /* 0x0005e2000b800005 */
[----:B------:R-:W-:Y:S05]  /*35c0*/  BRA `(.L_x_64) ;  /* 0x0000000000107947 */ /* 0x000fea0003800000 */
.L_x_57:
[----:B------:R-:W-:Y:S02]  /*35d0*/  MOV R0, 0xffffffff ;  /* 0xffffffff00007802 */ /* 0x000fe40000000f00 */
[----:B------:R-:W-:-:S03]  /*35e0*/  MOV R4, 0x3610 ;  /* 0x0000361000047802 */ /* 0x000fc60000000f00 */
[----:B------:R1:W-:Y:S04]  /*35f0*/  STS [UR6+0x150], R0 ;  /* 0x00015000ff007988 */ /* 0x0003e80008000806 */
[----:B-1---5:R-:W-:Y:S05]  /*3600*/  CALL.REL.NOINC `($__internal_1_$__cuda_sm10x_tcgen05_guardrail_trap_phase_invalid_during_alloc) ;  /* 0x0000006400487944 */ /* 0x022fea0003c00000 */
.L_x_64:
[----:B------:R-:W-:Y:S05]  /*3610*/  WARPSYNC.ALL ;  /* 0x0000000000007948 */ /* 0x000fea0003800000 */
[----:B------:R-:W3:Y:S01]  /*3620*/  S2UR UR4, SR_CgaCtaId ;  /* 0x00000000000479c3 */ /* 0x000ee20000008800 */
[----:B------:R-:W-:Y:S01]  /*3630*/  UMOV UR17, 0x400 ;  /* 0x0000040000117882 */ /* 0x000fe20000000000 */
[----:B------:R-:W-:-:S06]  /*3640*/  NOP ;  /* 0x0000000000007918 */ /* 0x000fcc0000000000 */
[----:B------:R-:W-:Y:S06]  /*3650*/  BAR.ARV 0x6, 0xa0 ;  /* 0x0182800000007b1d */ /* 0x000fec0000002000 */
[----:B------:R-:W4:Y:S01]  /*3660*/  LDCU UR6, c[0x0][0x38c] ;  /* 0x00007180ff0677ac */ /* 0x000f220008000800 */
[----:B------:R-:W-:Y:S01]  /*3670*/  LOP3.LUT R3, R3, 0xffff, RZ, 0xc0, !PT ;  /* 0x0000ffff03037812 */ /* 0x000fe200078ec0ff */
[----:B-1----:R-:W-:Y:S01]  /*3680*/  IMAD.MOV.U32 R9, RZ, RZ, 0x1 ;  /* 0x00000001ff097424 */ /* 0x002fe200078e00ff */
[----:B------:R-:W-:Y:S01]  /*3690*/  LOP3.LUT R2, R2, 0xffff, RZ, 0xc0, !PT ;  /* 0x0000ffff02027812 */ /* 0x000fe200078ec0ff */
[----:B------:R-:W-:Y:S01]  /*36a0*/  IMAD.MOV.U32 R8, RZ, RZ, RZ ;  /* 0x000000ffff087224 */ /* 0x000fe200078e00ff */
[----:B------:R-:W-:Y:S01]  /*36b0*/  R2UR UR20, R3 ;  /* 0x00000000031472ca */ /* 0x000fe200000e0000 */
[----:B------:R-:W-:Y:S01]  /*36c0*/  UMOV UR24, URZ ;  /* 0x000000ff00187c82 */ /* 0x000fe20008000000 */
[----:B------:R-:W-:-:S02]  /*36d0*/  R2UR UR30, R2 ;  /* 0x00000000021e72ca */ /* 0x000fc400000e0000 */
[----:B------:R-:W-:Y:S01]  /*36e0*/  CS2R R2, SRZ ;  /* 0x0000000000027805 */ /* 0x000fe2000001ff00 */
[----:B------:R-:W-:Y:S01]  /*36f0*/  UMOV UR15, URZ ;  /* 0x000000ff000f7c82 */ /* 0x000fe20008000000 */
[----:B---3--:R-:W-:Y:S01]  /*3700*/  ULEA UR17, UR4, UR17, 0x18 ;  /* 0x0000001104117291 */ /* 0x008fe2000f8ec0ff */
[----:B------:R-:W-:Y:S01]  /*3710*/  UMOV UR14, URZ ;  /* 0x000000ff000e7c82 */ /* 0x000fe20008000000 */
[----:B------:R-:W-:Y:S02]  /*3720*/  UISETP.NE.AND UP3, UPT, UR33, URZ, UPT ;  /* 0x000000ff2100728c */ /* 0x000fe4000bf65270 */
[----:B------:R-:W-:Y:S02]  /*3730*/  UIADD3 UR5, UPT, UPT, UR17, 0x4300, URZ ;  /* 0x0000430011057890 */ /* 0x000fe4000fffe0ff */
[----:B------:R-:W-:-:S03]  /*3740*/  UIADD3 UR4, UPT, UPT, UR17, 0x9300, URZ ;  /* 0x0000930011047890 */ /* 0x000fc6000fffe0ff */
[----:B--2---:R-:W1:Y:S01]  /*3750*/  LDS R0, [UR17+0x150] ;  /* 0x00015011ff007984 */ /* 0x004e620008000800 */
[----:B----4-:R-:W-:Y:S02]  /*3760*/  UIADD3 UR6, UPT, UPT, UR6, 0x1f, URZ ;  /* 0x0000001f06067890 */ /* 0x010fe4000fffe0ff */
[----:B------:R-:W-:Y:S02]  /*3770*/  USHF.R.U32.HI UR5, URZ, 0x4, UR5 ;  /* 0x00000004ff057899 */ /* 0x000fe40008011605 */
[----:B------:R-:W-:Y:S02]  /*3780*/  USHF.R.S32.HI UR25, URZ, 0x1f, UR6 ;  /* 0x0000001fff197899 */ /* 0x000fe40008011406 */
[----:B------:R-:W-:Y:S02]  /*3790*/  USHF.R.U32.HI UR4, URZ, 0x4, UR4 ;  /* 0x00000004ff047899 */ /* 0x000fe40008011604 */
[----:B------:R-:W-:Y:S02]  /*37a0*/  ULEA.HI UR25, UR25, UR6, URZ, 0x5 ;  /* 0x0000000619197291 */ /* 0x000fe4000f8f28ff */
[----:B------:R-:W-:-:S02]  /*37b0*/  ULOP3.LUT UR5, UR5, 0x3fff, URZ, 0xc0, !UPT ;  /* 0x00003fff05057892 */ /* 0x000fc4000f8ec0ff */
[----:B------:R-:W-:Y:S02]  /*37c0*/  USHF.R.S32.HI UR25, URZ, 0x5, UR25 ;  /* 0x00000005ff197899 */ /* 0x000fe40008011419 */
[----:B------:R-:W-:Y:S02]  /*37d0*/  ULOP3.LUT UR22, UR4, 0x3fff, URZ, 0xc0, !UPT ;  /* 0x00003fff04167892 */ /* 0x000fe4000f8ec0ff */
[----:B------:R-:W-:Y:S02]  /*37e0*/  UISETP.LT.AND UP0, UPT, UR25, 0x1, UPT ;  /* 0x000000011900788c */ /* 0x000fe4000bf01270 */
[----:B------:R-:W-:Y:S02]  /*37f0*/  ULOP3.LUT UR21, UR5, 0x10000, URZ, 0xfc, !UPT ;  /* 0x0001000005157892 */ /* 0x000fe4000f8efcff */
[----:B------:R-:W-:Y:S02]  /*3800*/  ULOP3.LUT UR22, UR22, 0x10000, URZ, 0xfc, !UPT ;  /* 0x0001000016167892 */ /* 0x000fe4000f8efcff */
[----:B------:R-:W-:Y:S01]  /*3810*/  USEL UR31, UR25, 0x1, !UP0 ;  /* 0x00000001191f7887 */ /* 0x000fe2000c000000 */
[----:B------:R-:W-:Y:S01]  /*3820*/  UMOV UR28, 0x0 ;  /* 0x00000000001c7882 */ /* 0x000fe20000000000 */
[----:B------:R-:W-:Y:S01]  /*3830*/  UMOV UR29, 0x8200490 ;  /* 0x08200490001d7882 */ /* 0x000fe20000000000 */
[----:B------:R-:W-:Y:S01]  /*3840*/  UMOV UR26, 0x0 ;  /* 0x00000000001a7882 */ /* 0x000fe20000000000 */
[----:B------:R-:W-:Y:S01]  /*3850*/  UMOV UR27, 0x8200490 ;  /* 0x08200490001b7882 */ /* 0x000fe20000000000 */
[----:B-1----:R-:W-:-:S15]  /*3860*/  R2UR UR32, R0 ;  /* 0x00000000002072ca */ /* 0x002fde00000e0000 */
.L_x_75:
[C---:B------:R-:W-:Y:S02]  /*3870*/  LEA R0, R8.reuse, UR17, 0x3 ;  /* 0x0000001108007c11 */ /* 0x040fe4000f8e18ff */
[----:B------:R-:W-:Y:S02]  /*3880*/  SHF.L.U32 R4, R3, 0x1f, RZ ;  /* 0x0000001f03047819 */ /* 0x000fe400000006ff */
[----:B------:R-:W-:Y:S02]  /*3890*/  LEA R5, R8, UR17, 0x4 ;  /* 0x0000001108057c11 */ /* 0x000fe4000f8e20ff */
[----:B------:R-:W1:Y:S02]  /*38a0*/  SYNCS.PHASECHK.TRANS64.TRYWAIT P0, [R0+URZ+0xa0], R4 ;  /* 0x0000a004000075a7 */ /* 0x000e6400080011ff */
[----:B-1-3--:R-:W-:Y:S05]  /*38b0*/  @!P0 BRA `(.L_x_68) ;  /* 0x00000058009c8947 */ /* 0x00afea0003800000 */
.L_x_170:
[----:B-1----:R-:W1:Y:S01]  /*38c0*/  LDS.128 R4, [R5+0x130] ;  /* 0x0001300005047984 */ /* 0x002e620000000c00 */
[----:B------:R-:W-:Y:S02]  /*38d0*/  VIADD R0, R0, 0xb0 ;  /* 0x000000b000007836 */ /* 0x000fe40000000000 */
[----:B------:R-:W-:Y:S01]  /*38e0*/  VIADD R8, R8, 0x1 ;  /* 0x0000000108087836 */ /* 0x000fe20000000000 */
[----:B------:R-:W-:Y:S01]  /*38f0*/  @!PT LDS RZ, [RZ] ;  /* 0x00000000fffff984 */ /* 0x000fe20000000800 */
[----:B------:R-:W-:Y:S01]  /*3900*/  @!PT LDS RZ, [RZ] ;  /* 0x00000000fffff984 */ /* 0x000fe20000000800 */
[----:B------:R-:W-:Y:S01]  /*3910*/  @!PT LDS RZ, [RZ] ;  /* 0x00000000fffff984 */ /* 0x000fe20000000800 */
[----:B------:R-:W-:Y:S01]  /*3920*/  @!PT LDS RZ, [RZ] ;  /* 0x00000000fffff984 */ /* 0x000fe20000000800 */
[----:B------:R2:W-:Y:S06]  /*3930*/  MEMBAR.ALL.CTA ;  /* 0x0000000000007992 */ /* 0x0005ec0000008000 */
[----:B--2---:R-:W2:Y:S01]  /*3940*/  FENCE.VIEW.ASYNC.S ;  /* 0x00000000000073c6 */ /* 0x004ea20000000000 */
[----:B------:R-:W-:-:S04]  /*3950*/  PRMT R0, RZ, 0x654, R0 ;  /* 0x00000654ff007816 */ /* 0x000fc80000000000 */
[----:B--2---:R2:W-:Y:S01]  /*3960*/  SYNCS.ARRIVE.TRANS64.RED.A1T0 RZ, [R0+URZ], RZ ;  /* 0x000000ff00ff79a7 */ /* 0x0045e200081004ff */
[----:B-1----:R-:W-:Y:S01]  /*3970*/  LOP3.LUT P1, RZ, R6, 0x1, RZ, 0xc0, !PT ;  /* 0x0000000106ff7812 */ /* 0x002fe2000782c0ff */
[----:B--2---:R-:W-:-:S12]  /*3980*/  BRA.U UP3, `(.L_x_69) ;  /* 0x0000000103e07547 */ /* 0x004fd8000b800000 */
[----:B------:R-:W1:Y:S01]  /*3990*/  LDCU UR4, c[0x0][0x38c] ;  /* 0x00007180ff0477ac */ /* 0x000e620008000800 */
[----:B------:R-:W-:Y:S02]  /*39a0*/  PLOP3.LUT P2, PT, PT, PT, PT, 0x80, 0x8 ;  /* 0x000000000008781c */ /* 0x000fe40003f4f070 */
[----:B------:R-:W-:Y:S01]  /*39b0*/  SHF.L.U32 R4, R9, 0x1f, RZ ;  /* 0x0000001f09047819 */ /* 0x000fe200000006ff */
[----:B------:R-:W-:Y:S02]  /*39c0*/  ULEA UR23, UR24, UR17, 0x3 ;  /* 0x0000001118177291 */ /* 0x000fe4000f8e18ff */
[----:B------:R-:W-:Y:S02]  /*39d0*/  ULEA UR18, UR24, UR32, 0x6 ;  /* 0x0000002018127291 */ /* 0x000fe4000f8e30ff */
[----:B-1----:R-:W-:-:S06]  /*39e0*/  UISETP.GE.AND UP0, UPT, UR4, 0x1, UPT ;  /* 0x000000010400788c */ /* 0x002fcc000bf06270 */
[----:B------:R-:W-:-:S05]  /*39f0*/  PLOP3.LUT P0, PT, PT, PT, UP0, 0x80, 0x8 ;  /* 0x000000000008781c */ /* 0x000fca0003f0f008 */
[----:B------:R-:W-:-:S08]  /*3a00*/  @UP0 ULEA UR4, UR15, UR17, 0x3 ;  /* 0x000000110f040291 */ /* 0x000fd0000f8e18ff */
[----:B------:R-:W-:-:S04]  /*3a10*/  @P0 SHF.L.U32 R0, R2, 0x1f, RZ ;  /* 0x0000001f02000819 */ /* 0x000fc800000006ff */
[----:B------:R1:W2:Y:S01]  /*3a20*/  @P0 SYNCS.PHASECHK.TRANS64.TRYWAIT P2, [UR4], R0 ;  /* 0x00000000ff0005a7 */ /* 0x0002a20008041104 */
[----:B------:R-:W3:Y:S02]  /*3a30*/  SYNCS.PHASECHK.TRANS64.TRYWAIT P0, [UR23+0xe0], R4 ;  /* 0x0000e004ff0075a7 */ /* 0x000ee40008001117 */
[----:B-123--:R-:W-:Y:S05]  /*3a40*/  @!P0 BRA `(.L_x_70) ;  /* 0x00000058004c8947 */ /* 0x00efea0003800000 */
.L_x_172:
[----:B------:R-:W-:Y:S01]  /*3a50*/  UMOV UR19, UR14 ;  /* 0x0000000e00137c82 */ /* 0x000fe20008000000 */
[----:B------:R-:W-:Y:S05]  /*3a60*/  BRA.U !UP0, `(.L_x_71) ;  /* 0x0000000108987547 */ /* 0x000fea000b800000 */
[----:B------:R-:W-:Y:S02]  /*3a70*/  UIADD3 UR19, UPT, UPT, UR31, UR14, URZ ;  /* 0x0000000e1f137290 */ /* 0x000fe4000fffe0ff */
[----:B------:R-:W-:Y:S01]  /*3a80*/  UPLOP3.LUT UP2, UPT, UPT, UPT, UPT, 0x40, 0x4 ;  /* 0x000000000004789c */ /* 0x000fe20003f4e870 */
[----:B------:R-:W-:Y:S01]  /*3a90*/  UMOV UR16, UR25 ;  /* 0x0000001900107c82 */ /* 0x000fe20008000000 */
[----:B------:R-:W-:-:S09]  /*3aa0*/  UMOV UR6, UR15 ;  /* 0x0000000f00067c82 */ /* 0x000fd20008000000 */
.L_x_74:
[----:B--2---:R-:W-:Y:S01]  /*3ab0*/  ULEA UR5, UR6, UR17, 0x3 ;  /* 0x0000001106057291 */ /* 0x004fe2000f8e18ff */
[----:B---3--:R-:W-:Y:S11]  /*3ac0*/  @P2 BRA `(.L_x_72) ;  /* 0x00000000000c2947 */ /* 0x008ff60003800000 */
[----:B-1----:R-:W-:Y:S04]  /*3ad0*/  SHF.L.U32 R4, R2, 0x1f, RZ ;  /* 0x0000001f02047819 */ /* 0x002fe800000006ff */
[----:B------:R-:W1:Y:S02]  /*3ae0*/  SYNCS.PHASECHK.TRANS64.TRYWAIT P0, [UR5], R4 ;  /* 0x00000004ff0075a7 */ /* 0x000e640008001105 */
[----:B-1----:R-:W-:Y:S05]  /*3af0*/  @!P0 BRA `(.L_x_73) ;  /* 0x0000005800388947 */ /* 0x002fea0003800000 */
.L_x_72:
[----:B------:R-:W-:Y:S01]  /*3b00*/  UISETP.NE.AND UP0, UPT, UR16, 0x1, UPT ;  /* 0x000000011000788c */ /* 0x000fe2000bf05270 */
[----:B------:R-:W-:Y:S01]  /*3b10*/  PLOP3.LUT P2, PT, PT, PT, PT, 0x80, 0x8 ;  /* 0x000000000008781c */ /* 0x000fe20003f4f070 */
[----:B------:R-:W-:Y:S02]  /*3b20*/  UIADD3 UR4, UPT, UPT, UR6, 0x1, URZ ;  /* 0x0000000106047890 */ /* 0x000fe4000fffe0ff */
[----:B------:R-:W-:Y:S02]  /*3b30*/  ULEA UR12, UR6, UR22, 0x8 ;  /* 0x00000016060c7291 */ /* 0x000fe4000f8e40ff */
[----:B------:R-:W-:Y:S01]  /*3b40*/  UISETP.NE.AND UP1, UPT, UR4, 0x5, UPT ;  /* 0x000000050400788c */ /* 0x000fe2000bf25270 */
[----:B------:R-:W-:Y:S01]  /*3b50*/  PLOP3.LUT P0, PT, PT, PT, UP0, 0x80, 0x8 ;  /* 0x000000000008781c */ /* 0x000fe20003f0f008 */
[----:B------:R-:W-:Y:S02]  /*3b60*/  UIADD3 UR10, UPT, UPT, UR12, 0x2, URZ ;  /* 0x000000020c0a7890 */ /* 0x000fe4000fffe0ff */
[----:B------:R-:W-:Y:S02]  /*3b70*/  USEL UR7, URZ, 0x1, UP1 ;  /* 0x00000001ff077887 */ /* 0x000fe40008800000 */
[----:B------:R-:W-:Y:S02]  /*3b80*/  USEL UR15, UR4, URZ, UP1 ;  /* 0x000000ff040f7287 */ /* 0x000fe40008800000 */
[----:B------:R-:W-:Y:S02]  /*3b90*/  UIADD3 UR14, UPT, UPT, UR14, 0x1, URZ ;  /* 0x000000010e0e7890 */ /* 0x000fe4000fffe0ff */
[----:B------:R-:W-:Y:S01]  /*3ba0*/  @UP0 ULEA UR4, UR15, UR17, 0x3 ;  /* 0x000000110f040291 */ /* 0x000fe2000f8e18ff */
[----:B------:R-:W-:Y:S01]  /*3bb0*/  LOP3.LUT R2, R2, UR7, RZ, 0x3c, !PT ;  /* 0x0000000702027c12 */ /* 0x000fe2000f8e3cff */
[----:B------:R-:W-:Y:S01]  /*3bc0*/  UIADD3 UR7, UPT, UPT, UR5, 0x28, URZ ;  /* 0x0000002805077890 */ /* 0x000fe2000fffe0ff */
[----:B------:R-:W-:Y:S02]  /*3bd0*/  UMOV UR13, 0x80004020 ;  /* 0x80004020000d7882 */ /* 0x000fe40000000000 */
[----:B-1----:R-:W-:Y:S01]  /*3be0*/  @P0 SHF.L.U32 R0, R2, 0x1f, RZ ;  /* 0x0000001f02000819 */ /* 0x002fe200000006ff */
[----:B------:R-:W-:Y:S01]  /*3bf0*/  UMOV UR5, 0x80004020 ;  /* 0x8000402000057882 */ /* 0x000fe20000000000 */
[----:B------:R-:W-:Y:S01]  /*3c00*/  UMOV UR11, 0x80004020 ;  /* 0x80004020000b7882 */ /* 0x000fe20000000000 */
[----:B------:R-:W-:Y:S01]  /*3c10*/  UMOV UR9, 0x80004020 ;  /* 0x8000402000097882 */ /* 0x000fe20000000000 */
[----:B------:R2:W3:Y:S01]  /*3c20*/  @P0 SYNCS.PHASECHK.TRANS64.TRYWAIT P2, [UR4], R0 ;  /* 0x00000000ff0005a7 */ /* 0x0004e20008041104 */
[----:B------:R-:W-:Y:S02]  /*3c30*/  ULEA UR4, UR6, UR21, 0x8 ;  /* 0x0000001506047291 */ /* 0x000fe4000f8e40ff */
[----:B------:R-:W-:Y:S02]  /*3c40*/  UISETP.NE.AND UP0, UPT, UR14, UR19, UPT ;  /* 0x000000130e00728c */ /* 0x000fe4000bf05270 */
[----:B------:R-:W-:Y:S02]  /*3c50*/  UIADD3 UR8, UPT, UPT, UR4, 0x2, URZ ;  /* 0x0000000204087890 */ /* 0x000fe4000fffe0ff */
[----:B------:R-:W-:Y:S01]  /*3c60*/  UIADD3 UR16, UPT, UPT, UR16, -0x1, URZ ;  /* 0xffffffff10107890 */ /* 0x000fe2000fffe0ff */
[----:B------:R-:W-:Y:S02]  /*3c70*/  UMOV UR6, UR15 ;  /* 0x0000000f00067c82 */ /* 0x000fe40008000000 */
[----:B------:R2:W-:Y:S01]  /*3c80*/  UTCHMMA.2CTA gdesc[UR4], gdesc[UR12], tmem[UR18], tmem[UR28], idesc[UR29], UP2 ;  /* 0x00ff1c0c040075ea */ /* 0x0005e20009200012 */
[----:B------:R-:W-:Y:S03]  /*3c90*/  UPLOP3.LUT UP2, UPT, UPT, UPT, UPT, 0x80, 0x8 ;  /* 0x000000000008789c */ /* 0x000fe60003f4f070 */
[----:B------:R2:W-:Y:S01]  /*3ca0*/  UTCHMMA.2CTA gdesc[UR8], gdesc[UR10], tmem[UR18], tmem[UR26], idesc[UR27], UPT ;  /* 0x00ff1a0a080075ea */ /* 0x0005e2000ba00012 */
[----:B------:R2:W-:Y:S01]  /*3cb0*/  UTCBAR.2CTA.MULTICAST [UR7], URZ, UR20 ;  /* 0x000000ff070073e9 */ /* 0x0005e20008200814 */
[----:B------:R-:W-:Y:S06]  /*3cc0*/  BRA.U UP0, `(.L_x_74) ;  /* 0xfffffffd00787547 */ /* 0x000fec000b83ffff */
.L_x_71:
[----:B--2---:R-:W-:Y:S01]  /*3cd0*/  UIADD3 UR4, UPT, UPT, UR23, 0xc0, URZ ;  /* 0x000000c017047890 */ /* 0x004fe2000fffe0ff */
[----:B------:R-:W-:-:S08]  /*3ce0*/  UMOV UR14, UR19 ;  /* 0x00000013000e7c82 */ /* 0x000fd00008000000 */
[----:B------:R2:W-:Y:S01]  /*3cf0*/  UTCBAR.2CTA.MULTICAST [UR4], URZ, UR30 ;  /* 0x000000ff040073e9 */ /* 0x0005e2000820081e */
[----:B------:R-:W-:Y:S02]  /*3d00*/  NOP ;  /* 0x0000000000007918 */ /* 0x000fe40000000000 */
.L_x_69:
[----:B--2---:R-:W-:Y:S01]  /*3d10*/  UIADD3 UR4, UPT, UPT, UR24, 0x1, URZ ;  /* 0x0000000118047890 */ /* 0x004fe2000fffe0ff */
[----:B------:R-:W-:-:S03]  /*3d20*/  ISETP.NE.AND P0, PT, R8, 0x2, PT ;  /* 0x000000020800780c */ /* 0x000fc60003f05270 */
[----:B------:R-:W-:Y:S01]  /*3d30*/  UISETP.NE.AND UP0, UPT, UR4, 0x4, UPT ;  /* 0x000000040400788c */ /* 0x000fe2000bf05270 */
[----:B-1----:R-:W-:Y:S02]  /*3d40*/  SEL R0, RZ, 0x1, P0 ;  /* 0x00000001ff007807 */ /* 0x002fe40000000000 */
[----:B------:R-:W-:Y:S01]  /*3d50*/  SEL R8, R8, RZ, P0 ;  /* 0x000000ff08087207 */ /* 0x000fe20000000000 */
[----:B------:R-:W-:Y:S01]  /*3d60*/  USEL UR5, URZ, 0x1, UP0 ;  /* 0x00000001ff057887 */ /* 0x000fe20008000000 */
[----:B------:R-:W-:Y:S01]  /*3d70*/  LOP3.LUT R3, R3, R0, RZ, 0x3c, !PT ;  /* 0x0000000003037212 */ /* 0x000fe200078e3cff */
[----:B------:R-:W-:-:S04]  /*3d80*/  USEL UR24, UR4, URZ, UP0 ;  /* 0x000000ff04187287 */ /* 0x000fc80008000000 */
[----:B------:R-:W-:Y:S01]  /*3d90*/  LOP3.LUT R9, R9, UR5, RZ, 0x3c, !PT ;  /* 0x0000000509097c12 */ /* 0x000fe2000f8e3cff */
[----:B------:R-:W-:Y:S07]  /*3da0*/  @P1 BRA `(.L_x_75) ;  /* 0xfffffff800b01947 */ /* 0x000fee000383ffff */
[----:B------:R-:W1:Y:S01]  /*3db0*/  S2UR UR8, SR_CgaCtaId ;  /* 0x00000000000879c3 */ /* 0x000e620000008800 */
[----:B------:R-:W-:Y:S01]  /*3dc0*/  ELECT P0, URZ, PT ;  /* 0x0000000000ff782f */ /* 0x000fe20003800000 */
[----:B------:R-:W-:Y:S01]  /*3dd0*/  HFMA2 R0, -RZ, RZ, 0, 5.9604644775390625e-08 ;  /* 0x00000001ff007431 */ /* 0x000fe200000001ff */
[----:B------:R-:W-:-:S05]  /*3de0*/  UMOV UR4, 0x40 ;  /* 0x0000004000047882 */ /* 0x000fca0000000000 */
[----:B------:R-:W-:Y:S01]  /*3df0*/  UVIRTCOUNT.DEALLOC.SMPOOL 0x80 ;  /* 0x000000800000784c */ /* 0x000fe20000000000 */
[----:B------:R-:W-:Y:S02]  /*3e00*/  UISETP.NE.AND UP1, UPT, UR33, URZ, UPT ;  /* 0x000000ff2100728c */ /* 0x000fe4000bf25270 */
[----:B-1----:R-:W-:-:S09]  /*3e10*/  ULEA UR8, UR8, UR4, 0x18 ;  /* 0x0000000408087291 */ /* 0x002fd2000f8ec0ff */
[----:B------:R1:W-:Y:S01]  /*3e20*/  @P0 STS.U8 [UR8+0x1c], R0 ;  /* 0x00001c00ff000988 */ /* 0x0003e20008000008 */
[----:B------:R-:W-:Y:S05]  /*3e30*/  BRA.U UP1, `(.L_x_76) ;  /* 0x0000000101a07547 */ /* 0x000fea000b800000 */
[----:B------:R-:W-:Y:S01]  /*3e40*/  UIADD3 UR7, UPT, UPT, UR17, 0xe0, URZ ;  /* 0x000000e011077890 */ /* 0x000fe2000fffe0ff */
[----:B------:R-:W-:-:S03]  /*3e50*/  SHF.L.U32 R2, R9, 0x1f, RZ ;  /* 0x0000001f09027819 */ /* 0x000fc600000006ff */
[----:B------:R-:W-:-:S09]  /*3e60*/  ULEA UR4, UR24, UR7, 0x3 ;  /* 0x0000000718047291 */ /* 0x000fd2000f8e18ff */
[----:B------:R-:W2:Y:S02]  /*3e70*/  SYNCS.PHASECHK.TRANS64.TRYWAIT P0, [UR4], R2 ;  /* 0x00000002ff0075a7 */ /* 0x000ea40008001104 */
[----:B--2---:R-:W-:Y:S05]  /*3e80*/  @!P0 BRA `(.L_x_77) ;  /* 0x00000054006c8947 */ /* 0x004fea0003800000 */
.L_x_175:
        /* <DEDUP_REMOVED lines=9> */
.L_x_177:
        /* <DEDUP_REMOVED lines=9> */
.L_x_179:
[----:B------:R-:W-:-:S04]  /*3fb0*/  UIADD3 UR4, UPT, UPT, UR4, 0x1, URZ ;  /* 0x0000000104047890 */ /* 0x000fc8000fffe0ff */
[----:B------:R-:W-:-:S04]  /*3fc0*/  UISETP.NE.AND UP0, UPT, UR4, 0x4, UPT ;  /* 0x000000040400788c */ /* 0x000fc8000bf05270 */
[----:B------:R-:W-:Y:S02]  /*3fd0*/  USEL UR5, URZ, 0x1, UP0 ;  /* 0x00000001ff057887 */ /* 0x000fe40008000000 */
[----:B------:R-:W-:-:S04]  /*3fe0*/  USEL UR4, UR4, URZ, UP0 ;  /* 0x000000ff04047287 */ /* 0x000fc80008000000 */
[----:B------:R-:W-:Y:S01]  /*3ff0*/  ULEA UR4, UR4, UR7, 0x3 ;  /* 0x0000000704047291 */ /* 0x000fe2000f8e18ff */
[----:B------:R-:W-:-:S04]  /*4000*/  LOP3.LUT R2, R2, UR5, RZ, 0x3c, !PT ;  /* 0x0000000502027c12 */ /* 0x000fc8000f8e3cff */
[----:B------:R-:W-:Y:S01]  /*4010*/  SHF.L.U32 R2, R2, 0x1f, RZ ;  /* 0x0000001f02027819 */ /* 0x000fe200000006ff */
[----:B-1----:R-:W-:-:S04]  /*4020*/  IMAD.U32 R0, RZ, RZ, UR4 ;  /* 0x00000004ff007e24 */ /* 0x002fc8000f8e00ff */
[----:B------:R1:W2:Y:S03]  /*4030*/  SYNCS.PHASECHK.TRANS64.TRYWAIT P0, [R0+URZ], R2 ;  /* 0x00000002000075a7 */ /* 0x0002a600080011ff */
[----:B--2---:R-:W-:Y:S05]  /*4040*/  @!P0 NANOSLEEP.SYNCS 0x989680 ;  /* 0x009896800000895d */ /* 0x004fea0003900000 */
[----:B------:R-:W2:Y:S02]  /*4050*/  @!P0 SYNCS.PHASECHK.TRANS64 P0, [R0+URZ], R2 ;  /* 0x00000002000085a7 */ /* 0x000ea400080010ff */
[----:B--2---:R-:W-:Y:S05]  /*4060*/  @P0 BRA `(.L_x_80) ;  /* 0x0000000000200947 */ /* 0x004fea0003800000 */
.L_x_81:
[----:B--2---:R2:W4:Y:S02]  /*4070*/  SYNCS.PHASECHK.TRANS64.TRYWAIT P0, [R0+URZ], R2 ;  /* 0x00000002000075a7 */ /* 0x00452400080011ff */
[----:B----4-:R-:W-:Y:S05]  /*4080*/  @!P0 NANOSLEEP.SYNCS 0x989680 ;  /* 0x009896800000895d */ /* 0x010fea0003900000 */
[----:B------:R-:W4:Y:S02]  /*4090*/  @!P0 SYNCS.PHASECHK.TRANS64 P0, [R0+URZ], R2 ;  /* 0x00000002000085a7 */ /* 0x000f2400080010ff */
[----:B----4-:R-:W-:Y:S05]  /*40a0*/  @!P0 BRA `(.L_x_81) ;  /* 0xfffffffc00f08947 */ /* 0x010fea000383ffff */
[----:B------:R-:W-:Y:S05]  /*40b0*/  BRA `(.L_x_80) ;  /* 0x00000000000c7947 */ /* 0x000fea0003800000 */
.L_x_76:
[----:B------:R-:W-:-:S04]  /*40c0*/  UIADD3 UR4, UPT, UPT, UR17, 0x120, URZ ;  /* 0x0000012011047890 */ /* 0x000fc8000fffe0ff */
[----:B------:R-:W-:-:S09]  /*40d0*/  UPRMT UR4, UR34, 0x654, UR4 ;  /* 0x0000065422047896 */ /* 0x000fd20008000004 */
[----:B------:R-:W-:Y:S03]  /*40e0*/  SYNCS.ARRIVE.TRANS64.RED.A1T0 RZ, [UR4], RZ ;  /* 0x000000ffffff79a7 */ /* 0x000fe60008100404 */
.L_x_80:
[----:B-12---:R-:W-:Y:S01]  /*40f0*/  SHF.L.U32 R2, RZ, 0x1f, RZ ;  /* 0x0000001fff027819 */ /* 0x006fe200000006ff */
[----:B------:R-:W-:Y:S01]  /*4100*/  UIADD3 UR4, UPT, UPT, UR17, 0x120, URZ ;  /* 0x0000012011047890 */ /* 0x000fe2000fffe0ff */
[----:B------:R-:W-:Y:S02]  /*4110*/  PLOP3.LUT P0, PT, PT, PT, UP1, 0x80, 0x8 ;  /* 0x000000000008781c */ /* 0x000fe40003f0f018 */
[----:B------:R-:W1:Y:S02]  /*4120*/  SYNCS.PHASECHK.TRANS64.TRYWAIT P1, [UR17+0x120], R2 ;  /* 0x00012002ff0075a7 */ /* 0x000e640008021111 */
[----:B-1----:R-:W-:Y:S09]  /*4130*/  @!P1 BRA `(.L_x_82) ;  /* 0x0000005400089947 */ /* 0x002ff20003800000 */
.L_x_181:
[----:B------:R-:W-:Y:S01]  /*4140*/  @!UP1 UPRMT UR4, UR34, 0x654, UR4 ;  /* 0x0000065422049896 */ /* 0x000fe20008000004 */
[----:B------:R-:W-:Y:S01]  /*4150*/  UMOV UR5, 0xffff ;  /* 0x0000ffff00057882 */ /* 0x000fe20000000000 */
[----:B------:R-:W-:-:S07]  /*4160*/  UMOV UR6, 0x1 ;  /* 0x0000000100067882 */ /* 0x000fce0000000000 */
[----:B------:R-:W-:Y:S01]  /*4170*/  @!P0 SYNCS.ARRIVE.TRANS64.RED.A1T0 RZ, [UR4], RZ ;  /* 0x000000ffffff89a7 */ /* 0x000fe20008100404 */
[----:B------:R-:W-:Y:S01]  /*4180*/  NOP ;  /* 0x0000000000007918 */ /* 0x000fe20000000000 */
[----:B-1----:R-:W1:Y:S01]  /*4190*/  LDS R0, [UR8+0x14] ;  /* 0x00001408ff007984 */ /* 0x002e620008000800 */
[----:B------:R-:W-:-:S04]  /*41a0*/  ULOP3.LUT UR4, UR32, 0xffff, URZ, 0xc0, !UPT ;  /* 0x0000ffff20047892 */ /* 0x000fc8000f8ec0ff */
[----:B------:R-:W-:-:S04]  /*41b0*/  USHF.R.U32.HI UR4, URZ, 0x5, UR4 ;  /* 0x00000005ff047899 */ /* 0x000fc80008011604 */
[----:B------:R-:W-:Y:S02]  /*41c0*/  USHF.L.U32 UR5, UR5, UR4, URZ ;  /* 0x0000000405057299 */ /* 0x000fe400080006ff */
[----:B------:R-:W-:-:S04]  /*41d0*/  USHF.L.U32 UR4, UR6, UR4, URZ ;  /* 0x0000000406047299 */ /* 0x000fc800080006ff */
[----:B-1----:R-:W-:-:S04]  /*41e0*/  LOP3.LUT R0, R0, UR5, RZ, 0xc0, !PT ;  /* 0x0000000500007c12 */ /* 0x002fc8000f8ec0ff */
[----:B------:R-:W-:-:S13]  /*41f0*/  ISETP.NE.AND P0, PT, R0, UR5, PT ;  /* 0x0000000500007c0c */ /* 0x000fda000bf05270 */
[----:B------:R-:W-:Y:S05]  /*4200*/  @P0 BRA `(.L_x_83) ;  /* 0x0000000000580947 */ /* 0x000fea0003800000 */
[----:B------:R-:W1:Y:S02]  /*4210*/  LDS R0, [UR8+0x18] ;  /* 0x00001808ff007984 */ /* 0x000e640008000800 */
[----:B-1----:R-:W-:-:S04]  /*4220*/  LOP3.LUT R0, R0, UR4, RZ, 0xc0, !PT ;  /* 0x0000000400007c12 */ /* 0x002fc8000f8ec0ff */
[----:B------:R-:W-:-:S13]  /*4230*/  ISETP.NE.AND P0, PT, R0, UR4, PT ;  /* 0x0000000400007c0c */ /* 0x000fda000bf05270 */
[----:B------:R-:W-:Y:S05]  /*4240*/  @P0 BRA `(.L_x_84) ;  /* 0x00000000003c0947 */ /* 0x000fea0003800000 */
[----:B------:R-:W1:Y:S01]  /*4250*/  S2R R2, SR_LANEID ;  /* 0x0000000000027919 */ /* 0x000e620000000000 */
[----:B------:R-:W-:-:S06]  /*4260*/  ULOP3.LUT UR5, URZ, UR5, URZ, 0x33, !UPT ;  /* 0x00000005ff057292 */ /* 0x000fcc000f8e33ff */
[----:B------:R-:W-:-:S04]  /*4270*/  IMAD.U32 R0, RZ, RZ, UR5 ;  /* 0x00000005ff007e24 */ /* 0x000fc8000f8e00ff */
[----:B------:R2:W4:Y:S02]  /*4280*/  REDUX UR7, R0 ;  /* 0x00000000000773c4 */ /* 0x0005240000000000 */
[----:B------:R1:W-:Y:S01]  /*4290*/  UTCATOMSWS.AND URZ, UR5 ;  /* 0x0000000500ff79e3 */ /* 0x0003e20008000000 */
[----:B--2---:R-:W-:Y:S01]  /*42a0*/  LOP3.LUT R0, RZ, UR4, RZ, 0x33, !PT ;  /* 0x00000004ff007c12 */ /* 0x004fe2000f8e33ff */
[----:B------:R-:W-:Y:S02]  /*42b0*/  VOTEU.ANY UR4, UPT, PT ;  /* 0x0000000000047886 */ /* 0x000fe400038e0100 */
[----:B------:R-:W-:Y:S02]  /*42c0*/  UFLO.U32 UR4, UR4 ;  /* 0x00000004000472bd */ /* 0x000fe400080e0000 */
[----:B------:R-:W2:Y:S04]  /*42d0*/  REDUX UR6, R0 ;  /* 0x00000000000673c4 */ /* 0x000ea80000000000 */
[----:B-1----:R-:W-:-:S02]  /*42e0*/  ISETP.EQ.U32.AND P0, PT, R2, UR4, PT ;  /* 0x0000000402007c0c */ /* 0x002fc4000bf02070 */
[----:B----4-:R-:W-:-:S11]  /*42f0*/  MOV R2, UR7 ;  /* 0x0000000700027c02 */ /* 0x010fd60008000f00 */
[----:B------:R1:W-:Y:S01]  /*4300*/  @P0 ATOMS.AND RZ, [UR8+0x14], R2 ;  /* 0x00001402ffff098c */ /* 0x0003e2000a800008 */
[----:B--2---:R-:W-:-:S05]  /*4310*/  IMAD.U32 R0, RZ, RZ, UR6 ;  /* 0x00000006ff007e24 */ /* 0x004fca000f8e00ff */
[----:B------:R1:W-:Y:S01]  /*4320*/  @P0 ATOMS.AND RZ, [UR8+0x18], R0 ;  /* 0x00001800ffff098c */ /* 0x0003e2000a800008 */
[----:B------:R-:W-:Y:S05]  /*4330*/  BRA `(.L_x_85) ;  /* 0x0000000000147947 */ /* 0x000fea0003800000 */
.L_x_84:
[----:B------:R-:W-:Y:S02]  /*4340*/  MOV R2, 0x4360 ;  /* 0x0000436000027802 */ /* 0x000fe40000000f00 */
[----:B---3-5:R-:W-:Y:S05]  /*4350*/  CALL.REL.NOINC `($__internal_0_$__cuda_sm10x_tcgen05_guardrail_trap_col_being_dealloced_not_returned_by_alloc) ;  /* 0x0000005400e87944 */ /* 0x028fea0003c00000 */
[----:B------:R-:W-:Y:S05]  /*4360*/  BRA `(.L_x_85) ;  /* 0x0000000000087947 */ /* 0x000fea0003800000 */
.L_x_83:
[----:B------:R-:W-:Y:S02]  /*4370*/  MOV R2, 0x4390 ;  /* 0x0000439000027802 */ /* 0x000fe40000000f00 */
[----:B---3-5:R-:W-:Y:S05]  /*4380*/  CALL.REL.NOINC `($__internal_2_$__cuda_sm10x_tcgen05_guardrail_trap_unallocated_columns_being_dealloced) ;  /* 0x0000005400f47944 */ /* 0x028fea0003c00000 */
.L_x_85:
[----:B------:R-:W-:Y:S01]  /*4390*/  NOP ;  /* 0x0000000000007918 */ /* 0x000fe20000000000 */
[----:B------:R-:W-:Y:S05]  /*43a0*/  EXIT ;  /* 0x000000000000794d */ /* 0x000fea0003800000 */
.L_x_56:
[----:B------:R-:W-:-:S09]  /*43b0*/  UISETP.NE.OR UP0, UPT, UR25, 0x3, !UP3 ;  /* 0x000000031900788c */ /* 0x000fd2000df05670 */
[----:B------:R-:W-:Y:S05]  /*43c0*/  BRA.U UP0, `(.L_x_86) ;  /* 0x0000001100b87547 */ /* 0x000fea000b800000 */
[----:B------:R-:W1:Y:S01]  /*43d0*/  LDCU UR31, c[0x0][0x370] ;  /* 0x00006e00ff1f77ac */ /* 0x000e620008000800 */
[----:B------:R-:W2:Y:S01]  /*43e0*/  LDC.64 R16, c[0x0][0x348] ;  /* 0x0000d200ff107b82 */ /* 0x000ea20000000a00 */
[----:B------:R-:W-:Y:S02]  /*43f0*/  HFMA2 R13, -RZ, RZ, 0, 0 ;  /* 0x00000000ff0d7431 */ /* 0x000fe400000001ff */
[----:B------:R-:W-:Y:S01]  /*4400*/  IMAD.MOV.U32 R15, RZ, RZ, 0x1 ;  /* 0x00000001ff0f7424 */ /* 0x000fe200078e00ff */
[----:B------:R-:W1:Y:S01]  /*4410*/  LDCU.128 UR48, c[0x0][0xb10] ;  /* 0x00016200ff3077ac */ /* 0x000e620008000c00 */
[----:B------:R-:W-:Y:S01]  /*4420*/  IMAD.MOV.U32 R14, RZ, RZ, RZ ;  /* 0x000000ffff0e7224 */ /* 0x000fe200078e00ff */
[----:B------:R-:W-:Y:S01]  /*4430*/  MOV R7, 0x1000 ;  /* 0x0000100000077802 */ /* 0x000fe20000000f00 */
[----:B------:R-:W3:Y:S01]  /*4440*/  LDCU UR30, c[0x0][0x374] ;  /* 0x00006e80ff1e77ac */ /* 0x000ee20008000800 */
[----:B------:R-:W4:Y:S01]  /*4450*/  LDC.64 R2, c[0x0][0x888] ;  /* 0x00022200ff027b82 */ /* 0x000f220000000a00 */
[----:B------:R-:W3:Y:S01]  /*4460*/  LDCU UR15, c[0x0][0xb0c] ;  /* 0x00016180ff0f77ac */ /* 0x000ee20008000800 */
[----:B------:R-:W2:Y:S06]  /*4470*/  LDCU UR52, c[0x0][0xb20] ;  /* 0x00016400ff3477ac */ /* 0x000eac0008000800 */
[----:B------:R-:W4:Y:S01]  /*4480*/  LDC.64 R4, c[0x0][0x890] ;  /* 0x00022400ff047b82 */ /* 0x000f220000000a00 */
[----:B------:R-:W2:Y:S01]  /*4490*/  LDCU UR4, c[0x0][0xb30] ;  /* 0x00016600ff0477ac */ /* 0x000ea20008000800 */
[----:B------:R-:W-:Y:S01]  /*44a0*/  UMOV UR21, 0x400 ;  /* 0x0000040000157882 */ /* 0x000fe20000000000 */
[----:B-1----:R-:W-:-:S02]  /*44b0*/  UIMAD.WIDE.U32 UR6, UR31, UR48, URZ ;  /* 0x000000301f0672a5 */ /* 0x002fc4000f8e00ff */
[----:B---3--:R-:W-:Y:S02]  /*44c0*/  UIMAD.WIDE.U32 UR8, UR30, UR51, URZ ;  /* 0x000000331e0872a5 */ /* 0x008fe4000f8e00ff */
[----:B------:R-:W-:Y:S02]  /*44d0*/  ULEA UR21, UR47, UR21, 0x18 ;  /* 0x000000152f157291 */ /* 0x000fe4000f8ec0ff */
[----:B------:R-:W-:Y:S02]  /*44e0*/  UPLOP3.LUT UP2, UPT, UPT, UPT, UPT, 0x40, 0x4 ;  /* 0x000000000004789c */ /* 0x000fe40003f4e870 */
[----:B------:R-:W-:Y:S01]  /*44f0*/  UIADD3 UR37, UPT, UPT, UR21, 0x68, URZ ;  /* 0x0000006815257890 */ /* 0x000fe2000fffe0ff */
[----:B------:R-:W-:Y:S01]  /*4500*/  UMOV UR6, UR7 ;  /* 0x0000000700067c82 */ /* 0x000fe20008000000 */
[----:B------:R-:W-:Y:S01]  /*4510*/  UMOV UR38, UR9 ;  /* 0x0000000900267c82 */ /* 0x000fe20008000000 */
[----:B------:R-:W-:Y:S02]  /*4520*/  UISETP.GE.AND UP0, UPT, UR45, 0x1, UPT ;  /* 0x000000012d00788c */ /* 0x000fe4000bf06270 */
[----:B------:R-:W-:Y:S01]  /*4530*/  UISETP.NE.AND UP4, UPT, UR45, 0x1, UPT ;  /* 0x000000012d00788c */ /* 0x000fe2000bf85270 */
[----:B------:R-:W1:Y:S01]  /*4540*/  LDCU.64 UR22, c[0x0][0xb28] ;  /* 0x00016500ff1677ac */ /* 0x000e620008000a00 */
[----:B------:R-:W-:-:S02]  /*4550*/  UISETP.NE.AND UP6, UPT, UR15, 0x1, UPT ;  /* 0x000000010f00788c */ /* 0x000fc4000bfc5270 */
[----:B------:R-:W-:Y:S02]  /*4560*/  UISETP.NE.AND UP5, UPT, UR50, 0x1, UPT ;  /* 0x000000013200788c */ /* 0x000fe4000bfa5270 */
[----:B------:R-:W-:Y:S02]  /*4570*/  UIADD3 UR41, UPT, UPT, UR21, 0x50, URZ ;  /* 0x0000005015297890 */ /* 0x000fe4000fffe0ff */
[----:B------:R-:W-:Y:S02]  /*4580*/  UIADD3 UR33, UPT, UPT, UR21, 0x58, URZ ;  /* 0x0000005815217890 */ /* 0x000fe4000fffe0ff */
[----:B------:R-:W-:Y:S02]  /*4590*/  UIADD3 UR25, UPT, UPT, UR21, 0x60, URZ ;  /* 0x0000006015197890 */ /* 0x000fe4000fffe0ff */
[----:B------:R-:W-:Y:S02]  /*45a0*/  UPRMT UR37, UR47, 0x654, UR37 ;  /* 0x000006542f257896 */ /* 0x000fe40008000025 */
[----:B------:R-:W-:-:S02]  /*45b0*/  USHF.R.U32.HI UR39, URZ, UR49, UR6 ;  /* 0x00000031ff277299 */ /* 0x000fc40008011606 */
[----:B--2---:R-:W-:Y:S02]  /*45c0*/  USHF.R.U32.HI UR38, URZ, UR52, UR38 ;  /* 0x00000034ff267299 */ /* 0x004fe40008011626 */
[----:B------:R-:W-:-:S11]  /*45d0*/  UISETP.NE.AND UP3, UPT, UR4, 0x1, UPT ;  /* 0x000000010400788c */ /* 0x000fd6000bf65270 */
.L_x_97:
[C---:B------:R-:W-:Y:S02]  /*45e0*/  LEA R12, R14.reuse, UR21, 0x3 ;  /* 0x000000150e0c7c11 */ /* 0x040fe4000f8e18ff */
[----:B------:R-:W-:Y:S02]  /*45f0*/  SHF.L.U32 R0, R13, 0x1f, RZ ;  /* 0x0000001f0d007819 */ /* 0x000fe400000006ff */
[----:B------:R-:W-:Y:S02]  /*4600*/  LEA R8, R14, UR21, 0x4 ;  /* 0x000000150e087c11 */ /* 0x000fe4000f8e20ff */
[----:B--2---:R-:W2:Y:S02]  /*4610*/  SYNCS.PHASECHK.TRANS64.TRYWAIT P0, [R12+URZ+0xa0], R0 ;  /* 0x0000a0000c0075a7 */ /* 0x004ea400080011ff */
[----:B--2---:R-:W-:Y:S05]  /*4620*/  @!P0 BRA `(.L_x_87) ;  /* 0x0000004c00e48947 */ /* 0x004fea0003800000 */
.L_x_182:
[----:B------:R-:W3:Y:S01]  /*4630*/  LDS.128 R8, [R8+0x130] ;  /* 0x0001300008087984 */ /* 0x000ee20000000c00 */
[----:B------:R-:W-:Y:S01]  /*4640*/  UISETP.GE.AND UP0, UPT, UR45, 0x1, UPT ;  /* 0x000000012d00788c */ /* 0x000fe2000bf06270 */
[----:B------:R-:W-:Y:S01]  /*4650*/  @!PT LDS RZ, [RZ] ;  /* 0x00000000fffff984 */ /* 0x000fe20000000800 */
[----:B------:R-:W-:Y:S01]  /*4660*/  @!PT LDS RZ, [RZ] ;  /* 0x00000000fffff984 */ /* 0x000fe20000000800 */
[----:B------:R-:W-:Y:S01]  /*4670*/  @!PT LDS RZ, [RZ] ;  /* 0x00000000fffff984 */ /* 0x000fe20000000800 */
[----:B------:R-:W-:Y:S01]  /*4680*/  @!PT LDS RZ, [RZ] ;  /* 0x00000000fffff984 */ /* 0x000fe20000000800 */
[----:B------:R1:W-:Y:S06]  /*4690*/  MEMBAR.ALL.CTA ;  /* 0x0000000000007992 */ /* 0x0003ec0000008000 */
[----:B-1----:R-:W1:Y:S01]  /*46a0*/  FENCE.VIEW.ASYNC.S ;  /* 0x00000000000073c6 */ /* 0x002e620000000000 */
[----:B---3--:R-:W-:Y:S11]  /*46b0*/  LOP3.LUT P0, RZ, R10, 0x1, RZ, 0xc0, !PT ;  /* 0x000000010aff7812 */ /* 0x008ff6000780c0ff */
[----:B------:R-:W-:Y:S02]  /*46c0*/  @!UPT UIADD3 URZ, UPT, UPT, URZ, URZ, URZ ;  /* 0x000000fffffff290 */ /* 0x000fe4000fffe0ff */
[----:B-1----:R-:W-:Y:S01]  /*46d0*/  VOTEU.ANY UP1, P0 ;  /* 0x0000000000ff7886 */ /* 0x002fe20000020100 */
[----:B------:R-:W-:Y:S11]  /*46e0*/  PLOP3.LUT P0, PT, PT, PT, UP1, 0x80, 0x8 ;  /* 0x000000000008781c */ /* 0x000ff60003f0f018 */
[----:B------:R-:W-:Y:S02]  /*46f0*/  @!UPT UIADD3 URZ, UPT, UPT, URZ, URZ, URZ ;  /* 0x000000fffffff290 */ /* 0x000fe4000fffe0ff */
[----:B--2---:R-:W-:Y:S02]  /*4700*/  @P0 SHF.R.U32.HI R0, RZ, 0x10, R9 ;  /* 0x00000010ff000819 */ /* 0x004fe40000011609 */
[----:B------:R-:W-:Y:S02]  /*4710*/  @P0 MOV R6, R8 ;  /* 0x0000000800060202 */ /* 0x000fe40000000f00 */
[----:B------:R-:W-:Y:S01]  /*4720*/  @P0 R2UR UR4, R0 ;  /* 0x00000000000402ca */ /* 0x000fe200000e0000 */
[----:B------:R-:W-:Y:S01]  /*4730*/  VIADD R0, R12, 0xb0 ;  /* 0x000000b00c007836 */ /* 0x000fe20000000000 */
[----:B------:R-:W-:Y:S02]  /*4740*/  @P0 LOP3.LUT R8, R9, 0xffff, RZ, 0xc0, !PT ;  /* 0x0000ffff09080812 */ /* 0x000fe400078ec0ff */
[----:B------:R-:W-:Y:S02]  /*4750*/  @P0 R2UR UR6, R6 ;  /* 0x00000000060602ca */ /* 0x000fe400000e0000 */
[----:B------:R-:W-:Y:S02]  /*4760*/  PRMT R0, RZ, 0x654, R0 ;  /* 0x00000654ff007816 */ /* 0x000fe40000000000 */
[----:B------:R-:W-:Y:S02]  /*4770*/  @P0 R2UR UR5, R8 ;  /* 0x00000000080502ca */ /* 0x000fe400000e0000 */
[----:B------:R1:W-:Y:S03]  /*4780*/  SYNCS.ARRIVE.TRANS64.RED.A1T0 RZ, [R0+URZ], RZ ;  /* 0x000000ff00ff79a7 */ /* 0x0003e600081004ff */
[----:B------:R-:W-:Y:S04]  /*4790*/  @UP1 UMOV UR29, UR4 ;  /* 0x00000004001d1c82 */ /* 0x000fe80008000000 */
[----:B------:R-:W-:Y:S04]  /*47a0*/  @UP1 UMOV UR14, UR6 ;  /* 0x00000006000e1c82 */ /* 0x000fe80008000000 */
[----:B------:R-:W-:Y:S01]  /*47b0*/  @UP1 UMOV UR13, UR5 ;  /* 0x00000005000d1c82 */ /* 0x000fe20008000000 */
[----:B------:R-:W-:Y:S05]  /*47c0*/  BRA.U !UP0, `(.L_x_88) ;  /* 0x0000000108a47547 */ /* 0x000fea000b800000 */
[----:B------:R-:W-:Y:S02]  /*47d0*/  UIMAD.WIDE.U32 UR16, UR13, UR51, URZ ;  /* 0x000000330d1072a5 */ /* 0x000fe4000f8e00ff */
[----:B------:R-:W-:Y:S02]  /*47e0*/  UIMAD.WIDE.U32 UR18, UR14, UR48, URZ ;  /* 0x000000300e1272a5 */ /* 0x000fe4000f8e00ff */
[----:B------:R-:W-:Y:S02]  /*47f0*/  USEL UR4, UR30, UR38, !UP5 ;  /* 0x000000261e047287 */ /* 0x000fe4000e800000 */
[----:B------:R-:W-:Y:S02]  /*4800*/  USEL UR7, UR31, UR39, !UP6 ;  /* 0x000000271f077287 */ /* 0x000fe4000f000000 */
[----:B------:R-:W-:Y:S02]  /*4810*/  UIMAD.WIDE.U32 UR8, UR4, UR22, URZ ;  /* 0x00000016040872a5 */ /* 0x000fe4000f8e00ff */
[----:B------:R-:W-:Y:S01]  /*4820*/  UIMAD.WIDE.U32 UR10, UR7, UR22, URZ ;  /* 0x00000016070a72a5 */ /* 0x000fe2000f8e00ff */
[----:B------:R-:W-:Y:S02]  /*4830*/  UMOV UR5, UR17 ;  /* 0x0000001100057c82 */ /* 0x000fe40008000000 */
[----:B------:R-:W-:Y:S03]  /*4840*/  USHF.R.U32.HI UR6, URZ, UR52, UR5 ;  /* 0x00000034ff067299 */ /* 0x000fe60008011605 */
[----:B------:R-:W-:Y:S01]  /*4850*/  UMOV UR5, UR19 ;  /* 0x0000001300057c82 */ /* 0x000fe20008000000 */
[----:B------:R-:W-:Y:S02]  /*4860*/  USEL UR6, UR13, UR6, !UP5 ;  /* 0x000000060d067287 */ /* 0x000fe4000e800000 */
[----:B------:R-:W-:Y:S03]  /*4870*/  USHF.R.U32.HI UR12, URZ, UR49, UR5 ;  /* 0x00000031ff0c7299 */ /* 0x000fe60008011605 */
[----:B------:R-:W-:Y:S02]  /*4880*/  UMOV UR5, UR9 ;  /* 0x0000000900057c82 */ /* 0x000fe40008000000 */
[----:B------:R-:W-:Y:S03]  /*4890*/  @UP4 USHF.R.U32.HI UR4, URZ, UR23, UR5 ;  /* 0x00000017ff044299 */ /* 0x000fe60008011605 */
[----:B------:R-:W-:Y:S01]  /*48a0*/  UMOV UR5, UR11 ;  /* 0x0000000b00057c82 */ /* 0x000fe20008000000 */
[----:B------:R-:W-:Y:S02]  /*48b0*/  UIMAD UR4, UR45, UR4, URZ ;  /* 0x000000042d0472a4 */ /* 0x000fe4000f8e02ff */
[----:B------:R-:W-:Y:S02]  /*48c0*/  @UP4 USHF.R.U32.HI UR7, URZ, UR23, UR5 ;  /* 0x00000017ff074299 */ /* 0x000fe40008011605 */
[----:B------:R-:W-:Y:S02]  /*48d0*/  UIMAD.WIDE.U32 UR10, UR6, UR22, URZ ;  /* 0x00000016060a72a5 */ /* 0x000fe4000f8e00ff */
[----:B------:R-:W-:Y:S02]  /*48e0*/  USEL UR5, UR14, UR12, !UP6 ;  /* 0x0000000c0e057287 */ /* 0x000fe4000f000000 */
[----:B------:R-:W-:Y:S02]  /*48f0*/  UIMAD UR8, UR45, UR7, URZ ;  /* 0x000000072d0872a4 */ /* 0x000fe4000f8e02ff */
[----:B------:R-:W-:Y:S03]  /*4900*/  UISETP.GE.AND UP0, UPT, UR6, UR4, UPT ;  /* 0x000000040600728c */ /* 0x000fe6000bf06270 */
[----:B------:R-:W-:Y:S01]  /*4910*/  UMOV UR4, UR11 ;  /* 0x0000000b00047c82 */ /* 0x000fe20008000000 */
[----:B------:R-:W-:Y:S02]  /*4920*/  UISETP.GE.OR UP0, UPT, UR5, UR8, UP0 ;  /* 0x000000080500728c */ /* 0x000fe40008706670 */
[----:B------:R-:W-:Y:S02]  /*4930*/  USHF.R.U32.HI UR4, URZ, UR23, UR4 ;  /* 0x00000017ff047299 */ /* 0x000fe40008011604 */
[----:B------:R-:W-:Y:S02]  /*4940*/  UIMAD.WIDE.U32 UR8, UR5, UR22, URZ ;  /* 0x00000016050872a5 */ /* 0x000fe4000f8e00ff */
[----:B------:R-:W-:Y:S04]  /*4950*/  USEL UR10, UR6, UR4, !UP4 ;  /* 0x00000004060a7287 */ /* 0x000fe8000e000000 */
[----:B------:R-:W-:Y:S01]  /*4960*/  UIADD3 UR11, UPT, UPT, -UR10, URZ, URZ ;  /* 0x000000ff0a0b7290 */ /* 0x000fe2000fffe1ff */
[----:B------:R-:W-:Y:S02]  /*4970*/  @!UP0 UMOV UR4, UR9 ;  /* 0x0000000900048c82 */ /* 0x000fe40008000000 */
[----:B------:R-:W-:Y:S02]  /*4980*/  @!UP0 USHF.R.U32.HI UR4, URZ, UR23, UR4 ;  /* 0x00000017ff048299 */ /* 0x000fe40008011604 */
[----:B------:R-:W-:Y:S02]  /*4990*/  UIMAD UR8, UR45, UR11, UR6 ;  /* 0x0000000b2d0872a4 */ /* 0x000fe4000f8e0206 */
[----:B------:R-:W-:Y:S04]  /*49a0*/  @!UP0 USEL UR4, UR5, UR4, !UP4 ;  /* 0x0000000405048287 */ /* 0x000fe8000e000000 */
[----:B------:R-:W-:Y:S02]  /*49b0*/  @!UP0 UIMAD UR7, UR7, UR8, UR4 ;  /* 0x00000008070782a4 */ /* 0x000fe4000f8e0204 */
[----:B------:R-:W-:Y:S02]  /*49c0*/  @!UP0 UIADD3 UR9, UPT, UPT, UR10, -UR4, URZ ;  /* 0x800000040a098290 */ /* 0x000fe4000fffe0ff */
[----:B------:R-:W-:Y:S02]  /*49d0*/  UIADD3 UR8, UPT, UPT, -UR6, URZ, URZ ;  /* 0x000000ff06087290 */ /* 0x000fe4000fffe1ff */
[----:B------:R-:W-:Y:S02]  /*49e0*/  UIADD3 UR4, UPT, UPT, -UR5, URZ, URZ ;  /* 0x000000ff05047290 */ /* 0x000fe4000fffe1ff */
[----:B------:R-:W-:Y:S03]  /*49f0*/  @!UP0 UIMAD UR6, UR9, UR45, UR5 ;  /* 0x0000002d090682a4 */ /* 0x000fe6000f8e0205 */
[----:B------:R-:W-:Y:S01]  /*4a00*/  @!UP0 UMOV UR5, UR7 ;  /* 0x0000000700058c82 */ /* 0x000fe20008000000 */
[----:B------:R-:W-:Y:S02]  /*4a10*/  UIMAD UR7, UR15, UR4, UR14 ;  /* 0x000000040f0772a4 */ /* 0x000fe4000f8e020e */
[----:B------:R-:W-:Y:S02]  /*4a20*/  UIMAD UR4, UR50, UR8, UR13 ;  /* 0x00000008320472a4 */ /* 0x000fe4000f8e020d */
[----:B------:R-:W-:Y:S02]  /*4a30*/  UIMAD UR14, UR5, UR15, UR7 ;  /* 0x0000000f050e72a4 */ /* 0x000fe4000f8e0207 */
[----:B------:R-:W-:Y:S11]  /*4a40*/  UIMAD UR13, UR6, UR50, UR4 ;  /* 0x00000032060d72a4 */ /* 0x000ff6000f8e0204 */
[----:B------:R-:W-:Y:S01]  /*4a50*/  @!UPT UIADD3 URZ, UPT, UPT, URZ, URZ, URZ ;  /* 0x000000fffffff290 */ /* 0x000fe2000fffe0ff */
.L_x_88:
[----:B------:R-:W2:Y:S01]  /*4a60*/  @!UP3 LDCU.128 UR8, c[0x0][0xb10] ;  /* 0x00016200ff08b7ac */ /* 0x000ea20008000c00 */
[C---:B----4-:R-:W-:Y:S02]  /*4a70*/  ISETP.NE.U32.AND P1, PT, R4.reuse, RZ, PT ;  /* 0x000000ff0400720c */ /* 0x050fe40003f25070 */
[----:B------:R-:W-:Y:S02]  /*4a80*/  ISETP.NE.U32.AND P0, PT, R4, RZ, PT ;  /* 0x000000ff0400720c */ /* 0x000fe40003f05070 */
[C---:B------:R-:W-:Y:S02]  /*4a90*/  ISETP.NE.AND.EX P1, PT, R5.reuse, RZ, PT, P1 ;  /* 0x000000ff0500720c */ /* 0x040fe40003f25310 */
[----:B------:R-:W-:Y:S01]  /*4aa0*/  ISETP.NE.AND.EX P0, PT, R5, RZ, PT, P0 ;  /* 0x000000ff0500720c */ /* 0x000fe20003f05300 */
[----:B------:R-:W3:Y:S01]  /*4ab0*/  @!UP3 LDCU UR5, c[0x0][0xb0c] ;  /* 0x00016180ff05b7ac */ /* 0x000ee20008000800 */
[----:B------:R-:W-:Y:S01]  /*4ac0*/  SHF.L.U32 R9, R15, 0x1f, RZ ;  /* 0x0000001f0f097819 */ /* 0x000fe200000006ff */
[----:B------:R-:W-:Y:S02]  /*4ad0*/  USHF.L.U32 UR42, UR24, 0x7, URZ ;  /* 0x00000007182a7899 */ /* 0x000fe400080006ff */
[----:B------:R-:W-:Y:S02]  /*4ae0*/  USHF.L.U32 UR43, UR20, 0x6, URZ ;  /* 0x00000006142b7899 */ /* 0x000fe400080006ff */
[----:B--2---:R-:W-:Y:S07]  /*4af0*/  UIMAD.WIDE.U32 UR6, UR14, UR8, URZ ;  /* 0x000000080e0672a5 */ /* 0x004fee000f8e00ff */
[----:B------:R-:W-:Y:S01]  /*4b00*/  @!UP3 UMOV UR4, UR7 ;  /* 0x000000070004bc82 */ /* 0x000fe20008000000 */
[----:B---3--:R-:W-:Y:S02]  /*4b10*/  @!UP3 UISETP.NE.AND UP0, UPT, UR5, 0x1, UPT ;  /* 0x000000010500b88c */ /* 0x008fe4000bf05270 */
[----:B------:R-:W-:Y:S02]  /*4b20*/  @!UP3 USHF.R.U32.HI UR4, URZ, UR9, UR4 ;  /* 0x00000009ff04b299 */ /* 0x000fe40008011604 */
[----:B------:R-:W-:Y:S02]  /*4b30*/  UIMAD.WIDE.U32 UR6, UR13, UR11, URZ ;  /* 0x0000000b0d0672a5 */ /* 0x000fe4000f8e00ff */
[----:B------:R-:W-:Y:S02]  /*4b40*/  @!UP3 USEL UR8, UR14, UR4, !UP0 ;  /* 0x000000040e08b287 */ /* 0x000fe4000c000000 */
[----:B------:R-:W-:Y:S03]  /*4b50*/  @!UP3 UISETP.NE.AND UP0, UPT, UR10, 0x1, UPT ;  /* 0x000000010a00b88c */ /* 0x000fe6000bf05270 */
[----:B------:R-:W-:Y:S02]  /*4b60*/  @!UP3 UMOV UR6, UR7 ;  /* 0x000000070006bc82 */ /* 0x000fe40008000000 */
[----:B------:R-:W2:Y:S02]  /*4b70*/  @!UP3 LDCU UR4, c[0x0][0xb20] ;  /* 0x00016400ff04b7ac */ /* 0x000ea40008000800 */
[----:B--2---:R-:W-:Y:S04]  /*4b80*/  @!UP3 USHF.R.U32.HI UR6, URZ, UR4, UR6 ;  /* 0x00000004ff06b299 */ /* 0x004fe80008011606 */
[----:B------:R-:W-:Y:S04]  /*4b90*/  @!UP3 USEL UR6, UR13, UR6, !UP0 ;  /* 0x000000060d06b287 */ /* 0x000fe8000c000000 */
[----:B------:R-:W-:Y:S02]  /*4ba0*/  @!UP3 UIADD3 UR4, UPT, UPT, -UR8, UR6, URZ ;  /* 0x000000060804b290 */ /* 0x000fe4000fffe1ff */
[----:B------:R-:W-:Y:S02]  /*4bb0*/  @!UP3 UIADD3 UR6, UPT, UPT, UR8, -UR6, URZ ;  /* 0x800000060806b290 */ /* 0x000fe4000fffe0ff */
[----:B------:R-:W-:Y:S02]  /*4bc0*/  @!UP3 UIMAD UR14, UR4, UR5, UR14 ;  /* 0x00000005040eb2a4 */ /* 0x000fe4000f8e020e */
[----:B------:R-:W-:Y:S01]  /*4bd0*/  @!UP3 UIMAD UR13, UR6, UR10, UR13 ;  /* 0x0000000a060db2a4 */ /* 0x000fe2000f8e020d */
[----:B------:R-:W-:Y:S11]  /*4be0*/  BRA.U UP2, `(.L_x_89) ;  /* 0x0000000102107547 */ /* 0x000ff6000b800000 */
[----:B------:R-:W-:Y:S04]  /*4bf0*/  MOV R6, UR46 ;  /* 0x0000002e00067c02 */ /* 0x000fe80008000f00 */
[----:B------:R-:W-:Y:S04]  /*4c00*/  SHF.L.U32 R6, R6, 0x1f, RZ ;  /* 0x0000001f06067819 */ /* 0x000fe800000006ff */
[----:B------:R-:W2:Y:S02]  /*4c10*/  SYNCS.PHASECHK.TRANS64.TRYWAIT P2, [UR21+0x98], R6 ;  /* 0x00009806ff0075a7 */ /* 0x000ea40008041115 */
[----:B--2---:R-:W-:Y:S05]  /*4c20*/  @!P2 BRA `(.L_x_90) ;  /* 0x000000480078a947 */ /* 0x004fea0003800000 */
.L_x_89:
[----:B------:R-:W-:Y:S05]  /*4c30*/  @!P1 BRA `(.L_x_91) ;  /* 0x0000000000309947 */ /* 0x000fea0003800000 */
[----:B------:R-:W-:Y:S01]  /*4c40*/  ISETP.NE.U32.AND P1, PT, R2, RZ, PT ;  /* 0x000000ff0200720c */ /* 0x000fe20003f25070 */
[----:B------:R-:W2:Y:S01]  /*4c50*/  LDCU.64 UR4, c[0x0][0x358] ;  /* 0x00006b00ff0477ac */ /* 0x000ea20008000a00 */
[----:B------:R-:W-:Y:S02]  /*4c60*/  IMAD.MOV.U32 R46, RZ, RZ, 0x1 ;  /* 0x00000001ff2e7424 */ /* 0x000fe400078e00ff */
[----:B------:R-:W-:Y:S11]  /*4c70*/  ISETP.NE.AND.EX P1, PT, R3, RZ, PT, P1 ;  /* 0x000000ff0300720c */ /* 0x000ff60003f25310 */
[----:B------:R-:W-:Y:S02]  /*4c80*/  @!UPT UIADD3 URZ, UPT, UPT, URZ, URZ, URZ ;  /* 0x000000fffffff290 */ /* 0x000fe4000fffe0ff */
[----:B------:R-:W3:Y:S01]  /*4c90*/  @P1 LDC.64 R10, c[0x0][0x888] ;  /* 0x00022200ff0a1b82 */ /* 0x000ee20000000a00 */
[----:B-1----:R-:W-:Y:S04]  /*4ca0*/  @P1 IMAD R0, R4, UR36, RZ ;  /* 0x0000002404001c24 */ /* 0x002fe8000f8e02ff */
[----:B---3--:R-:W-:Y:S04]  /*4cb0*/  @P1 IMAD.WIDE R10, R0, 0x4, R10 ;  /* 0x00000004000a1825 */ /* 0x008fe800078e020a */
[----:B------:R-:W-:Y:S01]  /*4cc0*/  HFMA2 R0, -RZ, RZ, 0, 5.9604644775390625e-08 ;  /* 0x00000001ff007431 */ /* 0x000fe200000001ff */
[----:B--2--5:R2:W5:Y:S04]  /*4cd0*/  @P1 LDG.E R27, desc[UR4][R10.64] ;  /* 0x000000040a1b1981 */ /* 0x024568000c1e1900 */
[----:B------:R-:W-:Y:S01]  /*4ce0*/  @!P1 PRMT R46, R0, 0x7610, R46 ;  /* 0x00007610002e9816 */ /* 0x000fe2000000002e */
[----:B--2---:R-:W3:Y:S06]  /*4cf0*/  @!P1 LDC R27, c[0x0][0x880] ;  /* 0x00022000ff1b9b82 */ /* 0x004eec0000000800 */
.L_x_91:
[----:B---3-5:R-:W-:Y:S01]  /*4d00*/  @!P0 FSETP.EQ.AND P1, PT, R27, RZ, PT ;  /* 0x000000ff1b00820b */ /* 0x028fe20003f22000 */
[----:B------:R-:W-:Y:S01]  /*4d10*/  @!UPT UIADD3 URZ, UPT, UPT, URZ, URZ, URZ ;  /* 0x000000fffffff290 */ /* 0x000fe2000fffe0ff */
[----:B------:R-:W-:Y:S11]  /*4d20*/  @!P0 BRA `(.L_x_92) ;  /* 0x0000000000188947 */ /* 0x000ff60003800000 */
[----:B------:R-:W-:Y:S02]  /*4d30*/  LOP3.LUT P0, RZ, R46, 0xff, RZ, 0xc0, !PT ;  /* 0x000000ff2eff7812 */ /* 0x000fe4000780c0ff */
[----:B------:R-:W-:Y:S04]  /*4d40*/  ISETP.NE.U32.AND P1, PT, R2, RZ, PT ;  /* 0x000000ff0200720c */ /* 0x000fe80003f25070 */
[----:B------:R-:W-:Y:S04]  /*4d50*/  ISETP.NE.AND.EX P1, PT, R3, RZ, PT, P1 ;  /* 0x000000ff0300720c */ /* 0x000fe80003f25310 */
[----:B------:R-:W-:Y:S03]  /*4d60*/  PLOP3.LUT P1, PT, P1, PT, PT, 0x8, 0x80 ;  /* 0x000000000080781c */ /* 0x000fe60000f2e170 */
[----:B------:R-:W-:Y:S11]  /*4d70*/  @P0 FSETP.EQ.AND P1, PT, R27, RZ, PT ;  /* 0x000000ff1b00020b */ /* 0x000ff60003f22000 */
[----:B------:R-:W-:Y:S02]  /*4d80*/  @!UPT UIADD3 URZ, UPT, UPT, URZ, URZ, URZ ;  /* 0x000000fffffff290 */ /* 0x000fe4000fffe0ff */
.L_x_92:
[----:B------:R-:W2:Y:S01]  /*4d90*/  SYNCS.PHASECHK.TRANS64.TRYWAIT P2, [UR21+0x70], R9 ;  /* 0x00007009ff0075a7 */ /* 0x000ea20008041115 */
[----:B------:R-:W-:Y:S04]  /*4da0*/  ELECT P0, URZ, PT ;  /* 0x0000000000ff782f */ /* 0x000fe80003800000 */
[----:B------:R-:W-:Y:S11]  /*4db0*/  PLOP3.LUT P1, PT, P1, P0, PT, 0xf2, 0x2f ;  /* 0x00000000002f781c */ /* 0x000ff60000f21e72 */
[----:B------:R-:W-:Y:S02]  /*4dc0*/  @!UPT UIADD3 URZ, UPT, UPT, URZ, URZ, URZ ;  /* 0x000000fffffff290 */ /* 0x000fe4000fffe0ff */
[----:B------:R-:W-:Y:S05]  /*4dd0*/  @!P1 IADD3 R8, P0, PT, R16, 0x580, RZ ;  /* 0x0000058010089810 */ /* 0x000fea0007f1e0ff */
[----:B-1----:R-:W-:Y:S01]  /*4de0*/  @!P1 IMAD.X R6, RZ, RZ, R17, P0 ;  /* 0x000000ffff069224 */ /* 0x002fe200000e0611 */
[----:B--2---:R-:W-:Y:S07]  /*4df0*/  @!P2 BRA `(.L_x_93) ;  /* 0x00000048001ca947 */ /* 0x004fee0003800000 */
.L_x_185:
[----:B------:R-:W-:Y:S01]  /*4e00*/  @!P1 R2UR UR5, R8 ;  /* 0x00000000080592ca */ /* 0x000fe200000e0000 */
[----:B------:R-:W-:Y:S01]  /*4e10*/  VOTEU.ALL UP0, P1 ;  /* 0x0000000000ff7886 */ /* 0x000fe20000800000 */
[----:B------:R-:W-:Y:S01]  /*4e20*/  @!P1 R2UR UR4, R6 ;  /* 0x00000000060492ca */ /* 0x000fe200000e0000 */
[----:B------:R-:W-:Y:S01]  /*4e30*/  UMOV UR16, 0x0 ;  /* 0x0000000000107882 */ /* 0x000fe20000000000 */
[----:B------:R-:W-:Y:S01]  /*4e40*/  UMOV UR17, 0x10000000 ;  /* 0x1000000000117882 */ /* 0x000fe20000000000 */
[----:B------:R-:W-:Y:S01]  /*4e50*/  UMOV UR44, UR36 ;  /* 0x00000024002c7c82 */ /* 0x000fe20008000000 */
[----:B------:R-:W-:Y:S01]  /*4e60*/  @!UP0 UIADD3 UR40, UPT, UPT, UR21, 0x200, URZ ;  /* 0x0000020015288890 */ /* 0x000fe2000fffe0ff */
[----:B-1----:R-:W-:Y:S01]  /*4e70*/  @!P1 IMAD.MOV.U32 R0, RZ, RZ, 0x1000 ;  /* 0x00001000ff009424 */ /* 0x002fe200078e00ff */
[----:B------:R-:W-:Y:S01]  /*4e80*/  @!UP0 UIADD3 UR10, UPT, UPT, UR42, 0x40, URZ ;  /* 0x000000402a0a8890 */ /* 0x000fe2000fffe0ff */
[----:B------:R-:W-:Y:S01]  /*4e90*/  @!P1 IADD3 R8, P0, PT, R16, 0x580, RZ ;  /* 0x0000058010089810 */ /* 0x000fe20007f1e0ff */
[----:B------:R-:W-:Y:S01]  /*4ea0*/  @!UP0 UIADD3 UR8, UPT, UPT, UR21, 0xa00, URZ ;  /* 0x00000a0015088890 */ /* 0x000fe2000fffe0ff */
[----:B------:R-:W-:Y:S02]  /*4eb0*/  VOTEU.ALL UP0, P1 ;  /* 0x0000000000ff7886 */ /* 0x000fe40000800000 */
[----:B------:R-:W-:Y:S01]  /*4ec0*/  IMAD.U32 R10, RZ, RZ, UR5 ;  /* 0x00000005ff0a7e24 */ /* 0x000fe2000f8e00ff */
[----:B------:R-:W-:Y:S01]  /*4ed0*/  UMOV UR9, UR41 ;  /* 0x0000002900097c82 */ /* 0x000fe20008000000 */
[----:B------:R-:W-:Y:S01]  /*4ee0*/  IMAD.U32 R11, RZ, RZ, UR4 ;  /* 0x00000004ff0b7e24 */ /* 0x000fe2000f8e00ff */
[----:B------:R-:W-:Y:S01]  /*4ef0*/  UMOV UR11, UR43 ;  /* 0x0000002b000b7c82 */ /* 0x000fe20008000000 */
[----:B------:R-:W-:Y:S01]  /*4f00*/  UMOV UR12, UR36 ;  /* 0x00000024000c7c82 */ /* 0x000fe20008000000 */
[----:B------:R-:W-:Y:S01]  /*4f10*/  @!P1 R2UR UR4, R10 ;  /* 0x000000000a0492ca */ /* 0x000fe200000e0000 */
[----:B------:R-:W-:Y:S01]  /*4f20*/  UPRMT UR6, UR47, 0x654, UR41 ;  /* 0x000006542f067896 */ /* 0x000fe20008000029 */
[----:B------:R-:W-:Y:S01]  /*4f30*/  @!P1 R2UR UR5, R11 ;  /* 0x000000000b0592ca */ /* 0x000fe200000e0000 */
[----:B------:R-:W-:Y:S11]  /*4f40*/  @!P1 IMAD.X R6, RZ, RZ, R17, P0 ;  /* 0x000000ffff069224 */ /* 0x000ff600000e0611 */
[----:B------:R-:W-:Y:S01]  /*4f50*/  @!UPT UIADD3 URZ, UPT, UPT, URZ, URZ, URZ ;  /* 0x000000fffffff290 */ /* 0x000fe2000fffe0ff */
[----:B------:R1:W-:Y:S01]  /*4f60*/  @!UP0 UTMALDG.3D [UR40], [UR4], desc[UR16] ;  /* 0x00001028040085b4 */ /* 0x0003e20008011000 */
[----:B------:R-:W-:Y:S05]  /*4f70*/  VOTEU.ALL UP0, P1 ;  /* 0x0000000000ff7886 */ /* 0x000fea0000800000 */
[----:B------:R1:W-:Y:S01]  /*4f80*/  @!UP0 UTMALDG.3D [UR8], [UR4], desc[UR16] ;  /* 0x00001008040085b4 */ /* 0x0003e20008011000 */
[----:B------:R1:W-:Y:S01]  /*4f90*/  @!P1 SYNCS.ARRIVE.TRANS64.RED.A0TR RZ, [UR21+0x50], R0 ;  /* 0x00005000ffff99a7 */ /* 0x0003e20008300415 */
[----:B------:R-:W-:Y:S01]  /*4fa0*/  SYNCS.ARRIVE.TRANS64.RED.A1T0 RZ, [UR6], RZ ;  /* 0x000000ffffff79a7 */ /* 0x000fe20008100406 */
[----:B------:R-:W2:Y:S02]  /*4fb0*/  SYNCS.PHASECHK.TRANS64.TRYWAIT P2, [UR21+0x78], R9 ;  /* 0x00007809ff0075a7 */ /* 0x000ea40008041115 */
[----:B-12---:R-:W-:Y:S05]  /*4fc0*/  @!P2 BRA `(.L_x_94) ;  /* 0x0000004400c0a947 */ /* 0x006fea0003800000 */
.L_x_187:
        /* <DEDUP_REMOVED lines=10> */
[----:B------:R-:W-:Y:S02]  /*5070*/  @!UP0 UIADD3 UR10, UPT, UPT, UR42, 0x50, URZ ;  /* 0x000000502a0a8890 */ /* 0x000fe4000fffe0ff */
[----:B------:R-:W-:Y:S01]  /*5080*/  @!UP0 UIADD3 UR8, UPT, UPT, UR21, 0x1a00, URZ ;  /* 0x00001a0015088890 */ /* 0x000fe2000fffe0ff */
[----:B------:R-:W-:Y:S01]  /*5090*/  IMAD.U32 R10, RZ, RZ, UR5 ;  /* 0x00000005ff0a7e24 */ /* 0x000fe2000f8e00ff */
[----:B------:R-:W-:Y:S01]  /*50a0*/  VOTEU.ALL UP0, P1 ;  /* 0x0000000000ff7886 */ /* 0x000fe20000800000 */
[----:B------:R-:W-:Y:S01]  /*50b0*/  IMAD.U32 R11, RZ, RZ, UR4 ;  /* 0x00000004ff0b7e24 */ /* 0x000fe2000f8e00ff */
[----:B------:R-:W-:Y:S01]  /*50c0*/  UMOV UR9, UR33 ;  /* 0x0000002100097c82 */ /* 0x000fe20008000000 */
[----:B------:R-:W-:Y:S01]  /*50d0*/  UMOV UR11, UR43 ;  /* 0x0000002b000b7c82 */ /* 0x000fe20008000000 */
[----:B------:R-:W-:Y:S01]  /*50e0*/  @!P1 R2UR UR4, R10 ;  /* 0x000000000a0492ca */ /* 0x000fe200000e0000 */
[----:B------:R-:W-:Y:S01]  /*50f0*/  UMOV UR12, UR36 ;  /* 0x00000024000c7c82 */ /* 0x000fe20008000000 */
[----:B------:R-:W-:Y:S01]  /*5100*/  @!P1 R2UR UR5, R11 ;  /* 0x000000000b0592ca */ /* 0x000fe200000e0000 */
[----:B------:R-:W-:Y:S01]  /*5110*/  UPRMT UR6, UR47, 0x654, UR33 ;  /* 0x000006542f067896 */ /* 0x000fe20008000021 */
[----:B------:R-:W-:Y:S11]  /*5120*/  @!P1 IMAD.X R6, RZ, RZ, R17, P0 ;  /* 0x000000ffff069224 */ /* 0x000ff600000e0611 */
[----:B------:R1:W-:Y:S01]  /*5130*/  @!UP0 UTMALDG.3D [UR32], [UR4], desc[UR16] ;  /* 0x00001020040085b4 */ /* 0x0003e20008011000 */
[----:B------:R-:W-:Y:S05]  /*5140*/  VOTEU.ALL UP0, P1 ;  /* 0x0000000000ff7886 */ /* 0x000fea0000800000 */
[----:B------:R1:W-:Y:S01]  /*5150*/  @!UP0 UTMALDG.3D [UR8], [UR4], desc[UR16] ;  /* 0x00001008040085b4 */ /* 0x0003e20008011000 */
[----:B------:R1:W-:Y:S01]  /*5160*/  @!P1 SYNCS.ARRIVE.TRANS64.RED.A0TR RZ, [UR21+0x58], R0 ;  /* 0x00005800ffff99a7 */ /* 0x0003e20008300415 */
[----:B------:R-:W-:Y:S01]  /*5170*/  SYNCS.ARRIVE.TRANS64.RED.A1T0 RZ, [UR6], RZ ;  /* 0x000000ffffff79a7 */ /* 0x000fe20008100406 */
[----:B------:R-:W2:Y:S02]  /*5180*/  SYNCS.PHASECHK.TRANS64.TRYWAIT P2, [UR21+0x80], R9 ;  /* 0x00008009ff0075a7 */ /* 0x000ea40008041115 */
[----:B-12---:R-:W-:Y:S05]  /*5190*/  @!P2 BRA `(.L_x_95) ;  /* 0x000000440064a947 */ /* 0x006fea0003800000 */
.L_x_189:
        /* <DEDUP_REMOVED lines=9> */
[----:B------:R-:W-:Y:S01]  /*5230*/  VIADD R14, R14, 0x1 ;  /* 0x000000010e0e7836 */ /* 0x000fe20000000000 */
        /* <DEDUP_REMOVED lines=10> */
[----:B------:R-:W-:Y:S01]  /*52e0*/  UMOV UR12, UR36 ;  /* 0x00000024000c7c82 */ /* 0x000fe20008000000 */
[----:B------:R-:W-:Y:S11]  /*52f0*/  UPRMT UR6, UR47, 0x654, UR25 ;  /* 0x000006542f067896 */ /* 0x000ff60008000019 */
[----:B------:R1:W-:Y:S01]  /*5300*/  @!UP0 UTMALDG.3D [UR24], [UR4], desc[UR16] ;  /* 0x00001018040085b4 */ /* 0x0003e20008011000 */
[----:B------:R-:W-:Y:S05]  /*5310*/  VOTEU.ALL UP0, P1 ;  /* 0x0000000000ff7886 */ /* 0x000fea0000800000 */
[----:B------:R1:W-:Y:S01]  /*5320*/  @!UP0 UTMALDG.3D [UR8], [UR4], desc[UR16] ;  /* 0x00001008040085b4 */ /* 0x0003e20008011000 */
[----:B------:R1:W-:Y:S01]  /*5330*/  @!P1 SYNCS.ARRIVE.TRANS64.RED.A0TR RZ, [UR21+0x60], R0 ;  /* 0x00006000ffff99a7 */ /* 0x0003e20008300415 */
[----:B------:R-:W-:Y:S01]  /*5340*/  SYNCS.ARRIVE.TRANS64.RED.A1T0 RZ, [UR6], RZ ;  /* 0x000000ffffff79a7 */ /* 0x000fe20008100406 */
[----:B------:R-:W2:Y:S02]  /*5350*/  SYNCS.PHASECHK.TRANS64.TRYWAIT P0, [UR21+0x88], R9 ;  /* 0x00008809ff0075a7 */ /* 0x000ea40008001115 */
[----:B-12---:R-:W-:Y:S05]  /*5360*/  @!P0 BRA `(.L_x_96) ;  /* 0x0000004400088947 */ /* 0x006fea0003800000 */
.L_x_191:
[----:B------:R-:W-:Y:S01]  /*5370*/  UIADD3 UR24, UPT, UPT, UR13, UR63, URZ ;  /* 0x0000003f0d187290 */ /* 0x000fe2000fffe0ff */
[----:B------:R-:W-:Y:S01]  /*5380*/  @!P1 IADD3 R6, P0, PT, R16, 0x580, RZ ;  /* 0x0000058010069810 */ /* 0x000fe20007f1e0ff */
[----:B------:R-:W-:Y:S01]  /*5390*/  UPLOP3.LUT UP2, UPT, UPT, UPT, UPT, 0x80, 0x8 ;  /* 0x000000000008789c */ /* 0x000fe20003f4f070 */
[----:B------:R-:W-:Y:S01]  /*53a0*/  R2UR UR26, R50 ;  /* 0x00000000321a72ca */ /* 0x000fe200000e0000 */
[----:B------:R-:W-:Y:S01]  /*53b0*/  VOTEU.ALL UP0, P1 ;  /* 0x0000000000ff7886 */ /* 0x000fe20000800000 */
[----:B------:R-:W-:Y:S01]  /*53c0*/  @!P1 R2UR UR5, R6 ;  /* 0x00000000060592ca */ /* 0x000fe200000e0000 */
[----:B-1----:R-:W-:Y:S01]  /*53d0*/  @!P1 IMAD.X R0, RZ, RZ, R17, P0 ;  /* 0x000000ffff009224 */ /* 0x002fe200000e0611 */
[----:B------:R-:W-:Y:S01]  /*53e0*/  UMOV UR6, 0x0 ;  /* 0x0000000000067882 */ /* 0x000fe20000000000 */
[----:B------:R-:W-:Y:S01]  /*53f0*/  UMOV UR7, 0x10000000 ;  /* 0x1000000000077882 */ /* 0x000fe20000000000 */
[----:B------:R-:W-:Y:S01]  /*5400*/  @!UP0 UIADD3 UR18, UPT, UPT, UR42, 0x30, URZ ;  /* 0x000000302a128890 */ /* 0x000fe2000fffe0ff */
[----:B------:R-:W-:Y:S01]  /*5410*/  ISETP.NE.AND P0, PT, R14, 0x2, PT ;  /* 0x000000020e00780c */ /* 0x000fe20003f05270 */
[----:B------:R-:W-:Y:S01]  /*5420*/  @!UP0 UIADD3 UR16, UPT, UPT, UR21, 0x3200, URZ ;  /* 0x0000320015108890 */ /* 0x000fe2000fffe0ff */
[----:B------:R-:W-:Y:S01]  /*5430*/  @!P1 R2UR UR4, R0 ;  /* 0x00000000000492ca */ /* 0x000fe200000e0000 */
[----:B------:R-:W-:Y:S01]  /*5440*/  @!UP0 UIADD3 UR17, UPT, UPT, UR21, 0x68, URZ ;  /* 0x0000006815118890 */ /* 0x000fe2000fffe0ff */
[----:B------:R-:W-:Y:S01]  /*5450*/  SEL R0, RZ, 0x1, P0 ;  /* 0x00000001ff007807 */ /* 0x000fe20000000000 */
[----:B------:R-:W-:Y:S01]  /*5460*/  @!UP0 UIADD3 UR10, UPT, UPT, UR42, 0x70, URZ ;  /* 0x000000702a0a8890 */ /* 0x000fe2000fffe0ff */
[----:B------:R-:W-:Y:S01]  /*5470*/  LOP3.LUT R15, R15, 0x1, RZ, 0x3c, !PT ;  /* 0x000000010f0f7812 */ /* 0x000fe200078e3cff */
[----:B------:R-:W-:Y:S01]  /*5480*/  @!UP0 UIADD3 UR8, UPT, UPT, UR21, 0x3a00, URZ ;  /* 0x00003a0015088890 */ /* 0x000fe2000fffe0ff */
[----:B------:R-:W-:Y:S01]  /*5490*/  IMAD.U32 R8, RZ, RZ, UR5 ;  /* 0x00000005ff087e24 */ /* 0x000fe2000f8e00ff */
[----:B------:R-:W-:Y:S01]  /*54a0*/  VOTEU.ALL UP0, P1 ;  /* 0x0000000000ff7886 */ /* 0x000fe20000800000 */
[----:B------:R-:W-:Y:S01]  /*54b0*/  UMOV UR19, UR43 ;  /* 0x0000002b00137c82 */ /* 0x000fe20008000000 */
[----:B------:R-:W-:Y:S01]  /*54c0*/  UMOV UR20, UR36 ;  /* 0x0000002400147c82 */ /* 0x000fe20008000000 */
[----:B------:R-:W-:Y:S01]  /*54d0*/  UMOV UR11, UR43 ;  /* 0x0000002b000b7c82 */ /* 0x000fe20008000000 */
[----:B------:R-:W-:Y:S01]  /*54e0*/  UMOV UR12, UR36 ;  /* 0x00000024000c7c82 */ /* 0x000fe20008000000 */
[----:B------:R-:W-:Y:S01]  /*54f0*/  UMOV UR9, UR17 ;  /* 0x0000001100097c82 */ /* 0x000fe20008000000 */
[----:B------:R-:W-:Y:S01]  /*5500*/  IMAD.U32 R9, RZ, RZ, UR4 ;  /* 0x00000004ff097e24 */ /* 0x000fe2000f8e00ff */
[----:B------:R-:W-:Y:S01]  /*5510*/  @!P1 R2UR UR4, R8 ;  /* 0x00000000080492ca */ /* 0x000fe200000e0000 */
[----:B------:R-:W-:Y:S01]  /*5520*/  UMOV UR36, UR29 ;  /* 0x0000001d00247c82 */ /* 0x000fe20008000000 */
[----:B------:R-:W-:Y:S02]  /*5530*/  LOP3.LUT R13, R13, R0, RZ, 0x3c, !PT ;  /* 0x000000000d0d7212 */ /* 0x000fe400078e3cff */
[----:B------:R-:W-:Y:S02]  /*5540*/  @!P1 R2UR UR5, R9 ;  /* 0x00000000090592ca */ /* 0x000fe400000e0000 */
[----:B------:R-:W-:Y:S11]  /*5550*/  SEL R14, R14, RZ, P0 ;  /* 0x000000ff0e0e7207 */ /* 0x000ff60000000000 */
[----:B------:R1:W-:Y:S01]  /*5560*/  @!UP0 UTMALDG.3D [UR16], [UR4], desc[UR6] ;  /* 0x00000610040085b4 */ /* 0x0003e20008011000 */
[----:B------:R-:W-:Y:S05]  /*5570*/  VOTEU.ALL UP0, P1 ;  /* 0x0000000000ff7886 */ /* 0x000fea0000800000 */
[----:B------:R2:W-:Y:S01]  /*5580*/  @!UP0 UTMALDG.3D [UR8], [UR4], desc[UR6] ;  /* 0x00000608040085b4 */ /* 0x0005e20008011000 */
[----:B------:R2:W-:Y:S01]  /*5590*/  @!P1 SYNCS.ARRIVE.TRANS64.RED.A0TR RZ, [UR21+0x68], R7 ;  /* 0x00006807ffff99a7 */ /* 0x0005e20008300415 */
[----:B------:R-:W-:Y:S01]  /*55a0*/  SYNCS.ARRIVE.TRANS64.RED.A1T0 RZ, [UR37], RZ ;  /* 0x000000ffffff79a7 */ /* 0x000fe20008100425 */
[----:B-1----:R-:W-:Y:S01]  /*55b0*/  UIADD3 UR20, UPT, UPT, UR14, UR26, URZ ;  /* 0x0000001a0e147290 */ /* 0x002fe2000fffe0ff */
[----:B------:R-:W-:Y:S11]  /*55c0*/  BRA.U UP1, `(.L_x_97) ;  /* 0xfffffff101047547 */ /* 0x000ff6000b83ffff */
[----:B------:R-:W-:-:S04]  /*55d0*/  SHF.L.U32 R2, R15, 0x1f, RZ ;  /* 0x0000001f0f027819 */ /* 0x000fc800000006ff */
[----:B------:R-:W1:Y:S02]  /*55e0*/  SYNCS.PHASECHK.TRANS64.TRYWAIT P0, [UR21+0x70], R2 ;  /* 0x00007002ff0075a7 */ /* 0x000e640008001115 */
[----:B-1----:R-:W-:Y:S05]  /*55f0*/  @!P0 BRA `(.L_x_98) ;  /* 0x00000040007c8947 */ /* 0x002fea0003800000 */
.L_x_193:
[----:B------:R-:W3:Y:S02]  /*5600*/  SYNCS.PHASECHK.TRANS64.TRYWAIT P0, [UR21+0x78], R2 ;  /* 0x00007802ff0075a7 */ /* 0x000ee40008001115 */
[----:B---3--:R-:W-:Y:S05]  /*5610*/  @!P0 BRA `(.L_x_99) ;  /* 0x00000040008c8947 */ /* 0x008fea0003800000 */
.L_x_195:
[----:B------:R-:W3:Y:S02]  /*5620*/  SYNCS.PHASECHK.TRANS64.TRYWAIT P0, [UR21+0x80], R2 ;  /* 0x00008002ff0075a7 */ /* 0x000ee40008001115 */
[----:B---3--:R-:W-:Y:S05]  /*5630*/  @!P0 BRA `(.L_x_100) ;  /* 0x00000040009c8947 */ /* 0x008fea0003800000 */
.L_x_197:
[----:B-1----:R-:W-:-:S07]  /*5640*/  MOV R0, UR21 ;  /* 0x0000001500007c02 */ /* 0x002fce0008000f00 */
.L_x_101:
[----:B-1----:R-:W-:-:S04]  /*5650*/  SHF.L.U32 R2, R15, 0x1f, RZ ;  /* 0x0000001f0f027819 */ /* 0x002fc800000006ff */
[----:B------:R1:W3:Y:S03]  /*5660*/  SYNCS.PHASECHK.TRANS64.TRYWAIT P0, [R0+URZ+0x88], R2 ;  /* 0x00008802000075a7 */ /* 0x0002e600080011ff */
[----:B---3--:R-:W-:Y:S05]  /*5670*/  @!P0 NANOSLEEP.SYNCS 0x989680 ;  /* 0x009896800000895d */ /* 0x008fea0003900000 */
[----:B------:R-:W3:Y:S02]  /*5680*/  @!P0 SYNCS.PHASECHK.TRANS64 P0, [R0+URZ+0x88], R2 ;  /* 0x00008802000085a7 */ /* 0x000ee400080010ff */
[----:B--23--:R-:W-:Y:S05]  /*5690*/  @P0 EXIT ;  /* 0x000000000000094d */ /* 0x00cfea0003800000 */
[----:B------:R-:W-:Y:S05]  /*56a0*/  BRA `(.L_x_101) ;  /* 0xfffffffc00e87947 */ /* 0x000fea000383ffff */
.L_x_86:
[----:B------:R-:W-:-:S06]  /*56b0*/  UISETP.GE.AND UP0, UPT, UR25, 0x4, UPT ;  /* 0x000000041900788c */ /* 0x000fcc000bf06270 */
[----:B------:R-:W-:-:S13]  /*56c0*/  PLOP3.LUT P0, PT, PT, PT, UP0, 0x80, 0x8 ;  /* 0x000000000008781c */ /* 0x000fda0003f0f008 */
[----:B------:R-:W-:Y:S05]  /*56d0*/  @!P0 EXIT ;  /* 0x000000000000894d */ /* 0x000fea0003800000 */
[----:B------:R-:W-:Y:S01]  /*56e0*/  BAR.SYNC.DEFER_BLOCKING 0x6, 0xa0 ;  /* 0x0182800000007b1d */ /* 0x000fe20000010000 */
[C---:B------:R-:W-:Y:S01]  /*56f0*/  IMAD.SHL.U32 R45, R60.reuse, 0x10, RZ ;  /* 0x000000103c2d7824 */ /* 0x040fe200078e00ff */
[C---:B------:R-:W-:Y:S01]  /*5700*/  SHF.L.U32 R3, R47.reuse, 0x15, RZ ;  /* 0x000000152f037819 */ /* 0x040fe200000006ff */
[C---:B------:R-:W-:Y:S02]  /*5710*/  IMAD.U32 R23, R60.reuse, 0x10000, RZ ;  /* 0x000100003c177824 */ /* 0x040fe400078e00ff */
[----:B------:R-:W-:Y:S02]  /*5720*/  HFMA2 R59, -RZ, RZ, 0, 5.9604644775390625e-08 ;  /* 0x00000001ff3b7431 */ /* 0x000fe400000001ff */
[----:B------:R-:W-:Y:S01]  /*5730*/  IMAD.SHL.U32 R2, R60, 0x2, RZ ;  /* 0x000000023c027824 */ /* 0x000fe200078e00ff */
[----:B------:R-:W-:Y:S01]  /*5740*/  UMOV UR43, 0x400 ;  /* 0x00000400002b7882 */ /* 0x000fe20000000000 */
[----:B------:R-:W1:Y:S01]  /*5750*/  LDCU.64 UR4, c[0x0][0x890] ;  /* 0x00011200ff0477ac */ /* 0x000e620008000a00 */
[----:B------:R-:W2:Y:S01]  /*5760*/  LDC.64 R42, c[0x0][0x8b0] ;  /* 0x00022c00ff2a7b82 */ /* 0x000ea20000000a00 */
[----:B------:R-:W-:Y:S01]  /*5770*/  IMAD.SHL.U32 R6, R47, 0x200, RZ ;  /* 0x000002002f067824 */ /* 0x000fe200078e00ff */
[C---:B------:R-:W-:Y:S01]  /*5780*/  LOP3.LUT R7, R45.reuse, 0x40, RZ, 0xc0, !PT ;  /* 0x000000402d077812 */ /* 0x040fe200078ec0ff */
[----:B------:R-:W-:Y:S01]  /*5790*/  ULEA UR43, UR47, UR43, 0x18 ;  /* 0x0000002b2f2b7291 */ /* 0x000fe2000f8ec0ff */
[----:B------:R-:W-:Y:S01]  /*57a0*/  LOP3.LUT R44, R45, 0x5b0, RZ, 0xc0, !PT ;  /* 0x000005b02d2c7812 */ /* 0x000fe200078ec0ff */
[----:B------:R-:W-:Y:S01]  /*57b0*/  IMAD.MOV.U32 R22, RZ, RZ, RZ ;  /* 0x000000ffff167224 */ /* 0x000fe200078e00ff */
[----:B------:R-:W-:Y:S01]  /*57c0*/  LOP3.LUT R3, R3, 0x200000, RZ, 0xc0, !PT ;  /* 0x0020000003037812 */ /* 0x000fe200078ec0ff */
[----:B------:R-:W-:Y:S01]  /*57d0*/  IMAD.MOV.U32 R58, RZ, RZ, RZ ;  /* 0x000000ffff3a7224 */ /* 0x000fe200078e00ff */
[----:B------:R-:W3:Y:S01]  /*57e0*/  LDC.64 R40, c[0x0][0x8a8] ;  /* 0x00022a00ff287b82 */ /* 0x000ee20000000a00 */
[----:B------:R-:W-:Y:S01]  /*57f0*/  LOP3.LUT R2, R7, 0x8, R2, 0xf8, !PT ;  /* 0x0000000807027812 */ /* 0x000fe200078ef802 */
[----:B------:R-:W-:Y:S01]  /*5800*/  IMAD.MOV.U32 R55, RZ, RZ, RZ ;  /* 0x000000ffff377224 */ /* 0x000fe200078e00ff */
[----:B------:R-:W-:Y:S01]  /*5810*/  LOP3.LUT R44, R44, 0x200, R6, 0xf8, !PT ;  /* 0x000002002c2c7812 */ /* 0x000fe200078ef806 */
[----:B------:R-:W4:Y:S01]  /*5820*/  LDCU UR60, c[0x0][0x370] ;  /* 0x00006e00ff3c77ac */ /* 0x000f220008000800 */
[----:B------:R-:W-:-:S02]  /*5830*/  LOP3.LUT R23, R3, 0x400000, R23, 0xf8, !PT ;  /* 0x0040000003177812 */ /* 0x000fc400078ef817 */
[----:B------:R-:W-:Y:S01]  /*5840*/  LOP3.LUT P0, RZ, R45, 0x40, RZ, 0xc0, !PT ;  /* 0x000000402dff7812 */ /* 0x000fe2000780c0ff */
[----:B------:R-:W4:Y:S01]  /*5850*/  LDS R0, [UR43+0x150] ;  /* 0x0001502bff007984 */ /* 0x000f220008000800 */
[----:B-1----:R-:W-:Y:S01]  /*5860*/  IMAD.U32 R49, RZ, RZ, UR4 ;  /* 0x00000004ff317e24 */ /* 0x002fe2000f8e00ff */
[----:B------:R-:W-:Y:S01]  /*5870*/  UIADD3 UR4, UPT, UPT, UR43, 0x200, URZ ;  /* 0x000002002b047890 */ /* 0x000fe2000fffe0ff */
[----:B------:R-:W-:Y:S01]  /*5880*/  LOP3.LUT R44, R44, R2, RZ, 0xfc, !PT ;  /* 0x000000022c2c7212 */ /* 0x000fe200078efcff */
[----:B------:R-:W-:Y:S01]  /*5890*/  IMAD.U32 R48, RZ, RZ, UR5 ;  /* 0x00000005ff307e24 */ /* 0x000fe2000f8e00ff */
[----:B------:R-:W-:Y:S01]  /*58a0*/  P2R R2, PR, RZ, 0x1 ;  /* 0x00000001ff027803 */ /* 0x000fe20000000000 */
[----:B------:R-:W1:Y:S01]  /*58b0*/  LDCU UR42, c[0x0][0xb0c] ;  /* 0x00016180ff2a77ac */ /* 0x000e620008000800 */
[----:B------:R-:W-:Y:S01]  /*58c0*/  LOP3.LUT R60, R60, 0x60, RZ, 0xc0, !PT ;  /* 0x000000603c3c7812 */ /* 0x000fe200078ec0ff */
[----:B------:R-:W-:Y:S01]  /*58d0*/  IMAD.U32 R52, RZ, RZ, UR4 ;  /* 0x00000004ff347e24 */ /* 0x000fe2000f8e00ff */
[----:B------:R-:W-:Y:S01]  /*58e0*/  MOV R57, RZ ;  /* 0x000000ff00397202 */ /* 0x000fe20000000f00 */
[----:B------:R-:W1:Y:S01]  /*58f0*/  LDCU UR39, c[0x0][0xb30] ;  /* 0x00016600ff2777ac */ /* 0x000e620008000800 */
[----:B------:R-:W1:Y:S01]  /*5900*/  LDCU.64 UR54, c[0x0][0x888] ;  /* 0x00011100ff3677ac */ /* 0x000e620008000a00 */
[----:B------:R-:W1:Y:S01]  /*5910*/  LDCU.64 UR40, c[0x0][0xb28] ;  /* 0x00016500ff2877ac */ /* 0x000e620008000a00 */
[----:B------:R-:W1:Y:S01]  /*5920*/  LDCU.128 UR56, c[0x0][0xb10] ;  /* 0x00016200ff3877ac */ /* 0x000e620008000c00 */
[----:B------:R-:W1:Y:S01]  /*5930*/  LDCU UR53, c[0x0][0x374] ;  /* 0x00006e80ff3577ac */ /* 0x000e620008000800 */
[----:B------:R-:W-:Y:S01]  /*5940*/  UMOV UR52, URZ ;  /* 0x000000ff00347c82 */ /* 0x000fe20008000000 */
[----:B------:R-:W-:Y:S01]  /*5950*/  UMOV UR46, URZ ;  /* 0x000000ff002e7c82 */ /* 0x000fe20008000000 */
[----:B-1234-:R-:W-:-:S07]  /*5960*/  IMAD.IADD R23, R0, 0x1, R23 ;  /* 0x0000000100177824 */ /* 0x01efce00078e0217 */
.L_x_145:
[----:B------:R-:W-:Y:S02]  /*5970*/  LEA R3, R55, UR43, 0x3 ;  /* 0x0000002b37037c11 */ /* 0x000fe4000f8e18ff */
[----:B------:R-:W-:Y:S02]  /*5980*/  SHF.L.U32 R0, R57, 0x1f, RZ ;  /* 0x0000001f39007819 */ /* 0x000fe400000006ff */
[----:B-1----:R-:W-:Y:S02]  /*5990*/  LEA R4, R55, UR43, 0x4 ;  /* 0x0000002b37047c11 */ /* 0x002fe4000f8e20ff */
[----:B------:R-:W1:Y:S02]  /*59a0*/  SYNCS.PHASECHK.TRANS64.TRYWAIT P0, [R3+URZ+0xa0], R0 ;  /* 0x0000a000030075a7 */ /* 0x000e6400080011ff */
[----:B-1----:R-:W-:Y:S05]  /*59b0*/  @!P0 BRA `(.L_x_102) ;  /* 0x0000003c00d48947 */ /* 0x002fea0003800000 */
.L_x_198:
        /* <DEDUP_REMOVED lines=8> */
[----:B--2---:R-:W-:Y:S11]  /*5a40*/  LOP3.LUT P0, RZ, R6, 0x1, RZ, 0xc0, !PT ;  /* 0x0000000106ff7812 */ /* 0x004ff6000780c0ff */
[----:B------:R-:W-:Y:S02]  /*5a50*/  @!UPT UIADD3 URZ, UPT, UPT, URZ, URZ, URZ ;  /* 0x000000fffffff290 */ /* 0x000fe4000fffe0ff */
[----:B---3--:R-:W-:Y:S01]  /*5a60*/  VOTEU.ANY UP1, P0 ;  /* 0x0000000000ff7886 */ /* 0x008fe20000020100 */
[----:B------:R-:W-:Y:S01]  /*5a70*/  PLOP3.LUT P0, PT, PT, PT, UP1, 0x80, 0x8 ;  /* 0x000000000008781c */ /* 0x000fe20003f0f018 */
[----:B------:R-:W-:Y:S11]  /*5a80*/  UP2UR UR62, UPR, URZ, 0x2 ;  /* 0x00000002ff3e7883 */ /* 0x000ff60008000000 */
[----:B------:R-:W-:Y:S01]  /*5a90*/  @!UPT UIADD3 URZ, UPT, UPT, URZ, URZ, URZ ;  /* 0x000000fffffff290 */ /* 0x000fe2000fffe0ff */
[----:B-1----:R-:W-:Y:S02]  /*5aa0*/  @P0 SHF.R.U32.HI R0, RZ, 0x10, R5 ;  /* 0x00000010ff000819 */ /* 0x002fe40000011605 */
        /* <DEDUP_REMOVED lines=12> */
[----:B------:R-:W2:Y:S01]  /*5b70*/  LDCU UR12, c[0x0][0xb20] ;  /* 0x00016400ff0c77ac */ /* 0x000ea20008000800 */
[----:B------:R-:W-:Y:S02]  /*5b80*/  UIMAD.WIDE.U32 UR4, UR53, UR59, URZ ;  /* 0x0000003b350472a5 */ /* 0x000fe4000f8e00ff */
[----:B------:R-:W-:Y:S02]  /*5b90*/  UIMAD.WIDE.U32 UR6, UR60, UR56, URZ ;  /* 0x000000383c0672a5 */ /* 0x000fe4000f8e00ff */
[----:B------:R-:W-:Y:S02]  /*5ba0*/  UISETP.NE.AND UP0, UPT, UR58, 0x1, UPT ;  /* 0x000000013a00788c */ /* 0x000fe4000bf05270 */
[----:B------:R-:W-:Y:S02]  /*5bb0*/  UIMAD.WIDE.U32 UR8, UR37, UR59, URZ ;  /* 0x0000003b250872a5 */ /* 0x000fe4000f8e00ff */
[----:B------:R-:W-:Y:S02]  /*5bc0*/  UIMAD.WIDE.U32 UR10, UR38, UR56, URZ ;  /* 0x00000038260a72a5 */ /* 0x000fe4000f8e00ff */
[----:B------:R-:W-:Y:S02]  /*5bd0*/  UISETP.NE.AND UP1, UPT, UR42, 0x1, UPT ;  /* 0x000000012a00788c */ /* 0x000fe4000bf25270 */
[----:B------:R-:W-:Y:S01]  /*5be0*/  UISETP.NE.AND UP2, UPT, UR45, 0x1, UPT ;  /* 0x000000012d00788c */ /* 0x000fe2000bf45270 */
[----:B------:R-:W-:Y:S02]  /*5bf0*/  UMOV UR4, UR5 ;  /* 0x0000000500047c82 */ /* 0x000fe40008000000 */
[----:B--2---:R-:W-:Y:S03]  /*5c00*/  USHF.R.U32.HI UR5, URZ, UR12, UR4 ;  /* 0x0000000cff057299 */ /* 0x004fe60008011604 */
[----:B------:R-:W-:Y:S02]  /*5c10*/  UMOV UR4, UR7 ;  /* 0x0000000700047c82 */ /* 0x000fe40008000000 */
[----:B------:R-:W-:Y:S02]  /*5c20*/  USHF.R.U32.HI UR7, URZ, UR57, UR4 ;  /* 0x00000039ff077299 */ /* 0x000fe40008011604 */
[----:B------:R-:W-:Y:S02]  /*5c30*/  USEL UR4, UR53, UR5, !UP0 ;  /* 0x0000000535047287 */ /* 0x000fe4000c000000 */
[----:B------:R-:W-:Y:S01]  /*5c40*/  USEL UR7, UR60, UR7, !UP1 ;  /* 0x000000073c077287 */ /* 0x000fe2000c800000 */
[----:B------:R-:W-:Y:S01]  /*5c50*/  UMOV UR5, UR9 ;  /* 0x0000000900057c82 */ /* 0x000fe20008000000 */
[----:B------:R-:W-:Y:S02]  /*5c60*/  UIMAD.WIDE.U32 UR8, UR4, UR40, URZ ;  /* 0x00000028040872a5 */ /* 0x000fe4000f8e00ff */
[----:B------:R-:W-:Y:S03]  /*5c70*/  USHF.R.U32.HI UR6, URZ, UR12, UR5 ;  /* 0x0000000cff067299 */ /* 0x000fe60008011605 */
[----:B------:R-:W-:Y:S01]  /*5c80*/  UMOV UR5, UR11 ;  /* 0x0000000b00057c82 */ /* 0x000fe20008000000 */
[----:B------:R-:W-:Y:S02]  /*5c90*/  UIMAD.WIDE.U32 UR10, UR7, UR40, URZ ;  /* 0x00000028070a72a5 */ /* 0x000fe4000f8e00ff */
[----:B------:R-:W-:Y:S02]  /*5ca0*/  USHF.R.U32.HI UR12, URZ, UR57, UR5 ;  /* 0x00000039ff0c7299 */ /* 0x000fe40008011605 */
[----:B------:R-:W-:Y:S01]  /*5cb0*/  USEL UR6, UR37, UR6, !UP0 ;  /* 0x0000000625067287 */ /* 0x000fe2000c000000 */
[----:B------:R-:W-:Y:S02]  /*5cc0*/  UMOV UR5, UR9 ;  /* 0x0000000900057c82 */ /* 0x000fe40008000000 */
[----:B------:R-:W-:Y:S01]  /*5cd0*/  UMOV UR10, UR11 ;  /* 0x0000000b000a7c82 */ /* 0x000fe20008000000 */
[----:B------:R-:W-:Y:S02]  /*5ce0*/  @UP2 USHF.R.U32.HI UR4, URZ, UR41, UR5 ;  /* 0x00000029ff042299 */ /* 0x000fe40008011605 */
[----:B------:R-:W-:Y:S02]  /*5cf0*/  @UP2 USHF.R.U32.HI UR7, URZ, UR41, UR10 ;  /* 0x00000029ff072299 */ /* 0x000fe4000801160a */
[----:B------:R-:W-:Y:S02]  /*5d00*/  UIMAD UR4, UR45, UR4, URZ ;  /* 0x000000042d0472a4 */ /* 0x000fe4000f8e02ff */
        /* <DEDUP_REMOVED lines=8> */
[----:B------:R-:W-:Y:S02]  /*5d90*/  USEL UR11, UR6, UR4, !UP2 ;  /* 0x00000004060b7287 */ /* 0x000fe4000d000000 */
[----:B------:R-:W-:Y:S02]  /*5da0*/  UIADD3 UR8, UPT, UPT, -UR5, URZ, URZ ;  /* 0x000000ff05087290 */ /* 0x000fe4000fffe1ff */
[----:B------:R-:W-:Y:S01]  /*5db0*/  UIADD3 UR10, UPT, UPT, -UR11, URZ, URZ ;  /* 0x000000ff0b0a7290 */ /* 0x000fe2000fffe1ff */
[----:B------:R-:W-:Y:S01]  /*5dc0*/  @!UP0 UMOV UR4, UR9 ;  /* 0x0000000900048c82 */ /* 0x000fe20008000000 */
[----:B------:R-:W-:Y:S02]  /*5dd0*/  UIADD3 UR9, UPT, UPT, -UR6, URZ, URZ ;  /* 0x000000ff06097290 */ /* 0x000fe4000fffe1ff */
[----:B------:R-:W-:Y:S02]  /*5de0*/  @!UP0 USHF.R.U32.HI UR4, URZ, UR41, UR4 ;  /* 0x00000029ff048299 */ /* 0x000fe40008011604 */
[----:B------:R-:W-:Y:S02]  /*5df0*/  UIMAD UR10, UR45, UR10, UR6 ;  /* 0x0000000a2d0a72a4 */ /* 0x000fe4000f8e0206 */
[----:B------:R-:W-:Y:S04]  /*5e00*/  @!UP0 USEL UR4, UR5, UR4, !UP2 ;  /* 0x0000000405048287 */ /* 0x000fe8000d000000 */
[----:B------:R-:W-:Y:S02]  /*5e10*/  @!UP0 UIMAD UR10, UR7, UR10, UR4 ;  /* 0x0000000a070a82a4 */ /* 0x000fe4000f8e0204 */
[----:B------:R-:W-:Y:S02]  /*5e20*/  @!UP0 UIADD3 UR11, UPT, UPT, UR11, -UR4, URZ ;  /* 0x800000040b0b8290 */ /* 0x000fe4000fffe0ff */
[----:B------:R-:W-:Y:S02]  /*5e30*/  UIMAD UR7, UR42, UR8, UR38 ;  /* 0x000000082a0772a4 */ /* 0x000fe4000f8e0226 */
[----:B------:R-:W-:Y:S02]  /*5e40*/  @!UP0 UIMAD UR6, UR11, UR45, UR5 ;  /* 0x0000002d0b0682a4 */ /* 0x000fe4000f8e0205 */
[----:B------:R-:W-:Y:S01]  /*5e50*/  UIMAD UR4, UR58, UR9, UR37 ;  /* 0x000000093a0472a4 */ /* 0x000fe2000f8e0225 */
[----:B------:R-:W-:Y:S02]  /*5e60*/  @!UP0 UMOV UR5, UR10 ;  /* 0x0000000a00058c82 */ /* 0x000fe40008000000 */
[----:B------:R-:W-:Y:S02]  /*5e70*/  UIMAD UR38, UR5, UR42, UR7 ;  /* 0x0000002a052672a4 */ /* 0x000fe4000f8e0207 */
[----:B------:R-:W-:Y:S11]  /*5e80*/  UIMAD UR37, UR6, UR58, UR4 ;  /* 0x0000003a062572a4 */ /* 0x000ff6000f8e0204 */
[----:B------:R-:W-:Y:S01]  /*5e90*/  @!UPT UIADD3 URZ, UPT, UPT, URZ, URZ, URZ ;  /* 0x000000fffffff290 */ /* 0x000fe2000fffe0ff */
.L_x_103:
[----:B------:R-:W-:Y:S01]  /*5ea0*/  UISETP.NE.AND UP0, UPT, UR39, 0x1, UPT ;  /* 0x000000012700788c */ /* 0x000fe2000bf05270 */
[----:B------:R-:W-:Y:S01]  /*5eb0*/  LOP3.LUT P0, RZ, R52, 0x90, RZ, 0xc0, !PT ;  /* 0x0000009034ff7812 */ /* 0x000fe2000780c0ff */
[----:B------:R-:W-:Y:S01]  /*5ec0*/  USHF.L.U32 UR50, UR20, 0x6, URZ ;  /* 0x0000000614327899 */ /* 0x000fe200080006ff */
[----:B------:R-:W-:Y:S01]  /*5ed0*/  BSSY.RECONVERGENT B6, `(.L_x_104) ;  /* 0x0000034000067945 */ /* 0x000fe20003800200 */
[----:B------:R-:W-:Y:S01]  /*5ee0*/  USHF.L.U32 UR49, UR24, 0x7, URZ ;  /* 0x0000000718317899 */ /* 0x000fe200080006ff */
[----:B------:R-:W-:Y:S06]  /*5ef0*/  IADD3 R55, PT, PT, R55, 0x1, RZ ;  /* 0x0000000137377810 */ /* 0x000fec0007ffe0ff */
[----:B------:R-:W2:Y:S01]  /*5f00*/  @!UP0 LDCU.128 UR12, c[0x0][0xb10] ;  /* 0x00016200ff0c87ac */ /* 0x000ea20008000c00 */
[----:B------:R-:W3:Y:S01]  /*5f10*/  @!UP0 LDCU UR5, c[0x0][0xb0c] ;  /* 0x00016180ff0587ac */ /* 0x000ee20008000800 */
[----:B------:R-:W4:Y:S01]  /*5f20*/  @!UP0 LDCU UR10, c[0x0][0xb20] ;  /* 0x00016400ff0a87ac */ /* 0x000f220008000800 */
[----:B--2---:R-:W-:Y:S02]  /*5f30*/  UIMAD.WIDE.U32 UR8, UR38, UR12, URZ ;  /* 0x0000000c260872a5 */ /* 0x004fe4000f8e00ff */
[----:B------:R-:W-:Y:S02]  /*5f40*/  UIMAD.WIDE.U32 UR6, UR37, UR15, URZ ;  /* 0x0000000f250672a5 */ /* 0x000fe4000f8e00ff */
[----:B------:R-:W-:Y:S03]  /*5f50*/  @!UP0 UISETP.NE.AND UP1, UPT, UR14, 0x1, UPT ;  /* 0x000000010e00888c */ /* 0x000fe6000bf25270 */
[----:B------:R-:W-:Y:S01]  /*5f60*/  @!UP0 UMOV UR4, UR9 ;  /* 0x0000000900048c82 */ /* 0x000fe20008000000 */
[----:B---3--:R-:W-:Y:S02]  /*5f70*/  @!UP0 UISETP.NE.AND UP2, UPT, UR5, 0x1, UPT ;  /* 0x000000010500888c */ /* 0x008fe4000bf45270 */
[----:B------:R-:W-:Y:S01]  /*5f80*/  @!UP0 USHF.R.U32.HI UR4, URZ, UR13, UR4 ;  /* 0x0000000dff048299 */ /* 0x000fe20008011604 */
[----:B------:R-:W-:Y:S02]  /*5f90*/  @!UP0 UMOV UR6, UR7 ;  /* 0x0000000700068c82 */ /* 0x000fe40008000000 */
[----:B----4-:R-:W-:Y:S02]  /*5fa0*/  @!UP0 USHF.R.U32.HI UR6, URZ, UR10, UR6 ;  /* 0x0000000aff068299 */ /* 0x010fe40008011606 */
[----:B------:R-:W-:Y:S02]  /*5fb0*/  @!UP0 USEL UR7, UR38, UR4, !UP2 ;  /* 0x0000000426078287 */ /* 0x000fe4000d000000 */
[----:B------:R-:W-:Y:S04]  /*5fc0*/  @!UP0 USEL UR6, UR37, UR6, !UP1 ;  /* 0x0000000625068287 */ /* 0x000fe8000c800000 */
[----:B------:R-:W-:Y:S02]  /*5fd0*/  @!UP0 UIADD3 UR4, UPT, UPT, -UR7, UR6, URZ ;  /* 0x0000000607048290 */ /* 0x000fe4000fffe1ff */
[----:B------:R-:W-:Y:S02]  /*5fe0*/  @!UP0 UIADD3 UR6, UPT, UPT, UR7, -UR6, URZ ;  /* 0x8000000607068290 */ /* 0x000fe4000fffe0ff */
[----:B------:R-:W-:Y:S02]  /*5ff0*/  @!UP0 UIMAD UR38, UR4, UR5, UR38 ;  /* 0x00000005042682a4 */ /* 0x000fe4000f8e0226 */
[----:B------:R-:W-:Y:S01]  /*6000*/  @!UP0 UIMAD UR37, UR6, UR14, UR37 ;  /* 0x0000000e062582a4 */ /* 0x000fe2000f8e0225 */
[----:B------:R-:W-:Y:S11]  /*6010*/  @!P0 BRA `(.L_x_105) ;  /* 0x00000000007c8947 */ /* 0x000ff60003800000 */
[----:B------:R-:W2:Y:S01]  /*6020*/  LDCU.64 UR8, c[0x4][0x80] ;  /* 0x01001000ff0877ac */ /* 0x000ea20008000a00 */
[----:B------:R-:W-:Y:S01]  /*6030*/  MOV R2, 0x0 ;  /* 0x0000000000027802 */ /* 0x000fe20000000f00 */
[----:B------:R-:W-:Y:S02]  /*6040*/  HFMA2 R12, -RZ, RZ, 0, 5.9604644775390625e-08 ;  /* 0x00000001ff0c7431 */ /* 0x000fe400000001ff */
[----:B------:R-:W-:Y:S01]  /*6050*/  IMAD.MOV.U32 R8, RZ, RZ, 0x70 ;  /* 0x00000070ff087424 */ /* 0x000fe200078e00ff */
[----:B------:R3:W4:Y:S01]  /*6060*/  LDC.64 R14, c[0x4][R2] ;  /* 0x01000000020e7b82 */ /* 0x0007220000000a00 */
[----:B------:R-:W1:Y:S01]  /*6070*/  LDCU.64 UR6, c[0x4][0x88] ;  /* 0x01001100ff0677ac */ /* 0x000e620008000a00 */
[----:B------:R-:W-:Y:S01]  /*6080*/  IMAD.MOV.U32 R13, RZ, RZ, RZ ;  /* 0x000000ffff0d7224 */ /* 0x000fe200078e00ff */
[----:B------:R-:W1:Y:S01]  /*6090*/  LDCU.64 UR4, c[0x4][0x8] ;  /* 0x01000100ff0477ac */ /* 0x000e620008000a00 */
[----:B--2---:R-:W-:Y:S01]  /*60a0*/  MOV R5, UR9 ;  /* 0x0000000900057c02 */ /* 0x004fe20008000f00 */
[----:B------:R-:W-:Y:S01]  /*60b0*/  IMAD.U32 R4, RZ, RZ, UR8 ;  /* 0x00000008ff047e24 */ /* 0x000fe2000f8e00ff */
[----:B-1----:R-:W-:Y:S01]  /*60c0*/  MOV R7, UR7 ;  /* 0x0000000700077c02 */ /* 0x002fe20008000f00 */
[----:B------:R-:W-:Y:S01]  /*60d0*/  IMAD.U32 R6, RZ, RZ, UR6 ;  /* 0x00000006ff067e24 */ /* 0x000fe2000f8e00ff */
[----:B------:R-:W-:Y:S01]  /*60e0*/  MOV R11, UR5 ;  /* 0x00000005000b7c02 */ /* 0x000fe20008000f00 */
[----:B------:R-:W-:Y:S02]  /*60f0*/  IMAD.U32 R10, RZ, RZ, UR4 ;  /* 0x00000004ff0a7e24 */ /* 0x000fe4000f8e00ff */
[----:B------:R-:W-:Y:S07]  /*6100*/  LEPC R20, `(.L_x_106) ;  /* 0x000000001014794e */ /* 0x000fee0000000000 */
[----:B---345:R-:W-:Y:S05]  /*6110*/  CALL.ABS.NOINC R14 ;  /* 0x000000000e007343 */ /* 0x038fea0003c00000 */
.L_x_106:
[----:B------:R-:W1:Y:S01]  /*6120*/  LDCU.64 UR8, c[0x4][0x80] ;  /* 0x01001000ff0877ac */ /* 0x000e620008000a00 */
[----:B------:R-:W2:Y:S01]  /*6130*/  LDC.64 R2, c[0x4][R2] ;  /* 0x0100000002027b82 */ /* 0x000ea20000000a00 */
[----:B------:R-:W-:Y:S02]  /*6140*/  HFMA2 R12, -RZ, RZ, 0, 5.9604644775390625e-08 ;  /* 0x00000001ff0c7431 */ /* 0x000fe400000001ff */
[----:B------:R-:W-:Y:S02]  /*6150*/  IMAD.MOV.U32 R8, RZ, RZ, 0x70 ;  /* 0x00000070ff087424 */ /* 0x000fe400078e00ff */
[----:B------:R-:W-:Y:S01]  /*6160*/  IMAD.MOV.U32 R13, RZ, RZ, RZ ;  /* 0x000000ffff0d7224 */ /* 0x000fe200078e00ff */
[----:B------:R-:W3:Y:S01]  /*6170*/  LDCU.64 UR6, c[0x4][0x88] ;  /* 0x01001100ff0677ac */ /* 0x000ee20008000a00 */
[----:B------:R-:W4:Y:S01]  /*6180*/  LDCU.64 UR4, c[0x4][0x8] ;  /* 0x01000100ff0477ac */ /* 0x000f220008000a00 */
[----:B-1----:R-:W-:Y:S02]  /*6190*/  MOV R4, UR8 ;  /* 0x0000000800047c02 */ /* 0x002fe40008000f00 */
[----:B------:R-:W-:Y:S02]  /*61a0*/  MOV R5, UR9 ;  /* 0x0000000900057c02 */ /* 0x000fe40008000f00 */
[----:B---3--:R-:W-:Y:S01]  /*61b0*/  MOV R7, UR7 ;  /* 0x0000000700077c02 */ /* 0x008fe20008000f00 */
[----:B------:R-:W-:Y:S01]  /*61c0*/  IMAD.U32 R6, RZ, RZ, UR6 ;  /* 0x00000006ff067e24 */ /* 0x000fe2000f8e00ff */
[----:B----4-:R-:W-:Y:S01]  /*61d0*/  MOV R11, UR5 ;  /* 0x00000005000b7c02 */ /* 0x010fe20008000f00 */
[----:B------:R-:W-:Y:S02]  /*61e0*/  IMAD.U32 R10, RZ, RZ, UR4 ;  /* 0x00000004ff0a7e24 */ /* 0x000fe4000f8e00ff */
[----:B------:R-:W-:Y:S07]  /*61f0*/  LEPC R20, `(.L_x_105) ;  /* 0x000000001014794e */ /* 0x000fee0000000000 */
[----:B--2---:R-:W-:Y:S05]  /*6200*/  CALL.ABS.NOINC R2 ;  /* 0x0000000002007343 */ /* 0x004fea0003c00000 */
.L_x_105:
[----:B------:R-:W-:Y:S05]  /*6210*/  BSYNC.RECONVERGENT B6 ;  /* 0x0000000000067941 */ /* 0x000fea0003800200 */
.L_x_104:
[----:B------:R-:W-:Y:S02]  /*6220*/  R2UR UR6, R51 ;  /* 0x00000000330672ca */ /* 0x000fe400000e0000 */
[----:B------:R-:W-:Y:S02]  /*6230*/  R2UR UR5, R49 ;  /* 0x00000000310572ca */ /* 0x000fe400000e0000 */
[----:B------:R-:W-:Y:S02]  /*6240*/  R2UR UR4, R48 ;  /* 0x00000000300472ca */ /* 0x000fe400000e0000 */
[----:B------:R-:W-:Y:S02]  /*6250*/  ISETP.NE.U32.AND P4, PT, R42, RZ, PT ;  /* 0x000000ff2a00720c */ /* 0x000fe40003f85070 */
[----:B------:R-:W-:Y:S02]  /*6260*/  ISETP.NE.U32.AND P2, PT, RZ, UR54, PT ;  /* 0x00000036ff007c0c */ /* 0x000fe4000bf45070 */
[----:B------:R-:W-:Y:S02]  /*6270*/  ISETP.NE.AND.EX P4, PT, R43, RZ, PT, P4 ;  /* 0x000000ff2b00720c */ /* 0x000fe40003f85340 */
[----:B------:R-:W-:Y:S01]  /*6280*/  ISETP.NE.AND.EX P2, PT, RZ, UR55, PT, P2 ;  /* 0x00000037ff007c0c */ /* 0x000fe2000bf45320 */
[----:B------:R-:W-:Y:S02]  /*6290*/  UISETP.NE.AND UP2, UPT, UR6, URZ, UPT ;  /* 0x000000ff0600728c */ /* 0x000fe4000bf45270 */
[----:B------:R-:W-:Y:S04]  /*62a0*/  UISETP.NE.U32.AND UP0, UPT, UR5, URZ, UPT ;  /* 0x000000ff0500728c */ /* 0x000fe8000bf05070 */
[----:B------:R-:W-:Y:S01]  /*62b0*/  UISETP.NE.AND.EX UP1, UPT, UR4, URZ, UPT, UP0 ;  /* 0x000000ff0400728c */ /* 0x000fe2000bf25300 */
[----:B------:R-:W-:Y:S01]  /*62c0*/  PLOP3.LUT P1, PT, PT, PT, UP2, 0x80, 0x8 ;  /* 0x000000000008781c */ /* 0x000fe20003f2f028 */
[----:B------:R-:W-:Y:S03]  /*62d0*/  UPLOP3.LUT UP0, UPT, UPT, UPT, UPT, 0x40, 0x4 ;  /* 0x000000000004789c */ /* 0x000fe60003f0e870 */
[----:B------:R-:W-:Y:S06]  /*62e0*/  @UP2 UPLOP3.LUT UP0, UPT, UPT, UPT, UP1, 0x80, 0x8 ;  /* 0x000000000008289c */ /* 0x000fec0003f0f010 */
[----:B------:R-:W-:Y:S01]  /*62f0*/  PLOP3.LUT P0, PT, PT, PT, UP0, 0x80, 0x8 ;  /* 0x000000000008781c */ /* 0x000fe20003f0f008 */
[----:B------:R-:W-:Y:S01]  /*6300*/  @!UPT UIADD3 URZ, UPT, UPT, URZ, URZ, URZ ;  /* 0x000000fffffff290 */ /* 0x000fe2000fffe0ff */
[----:B------:R-:W-:Y:S11]  /*6310*/  BRA.U !UP1, `(.L_x_107) ;  /* 0x0000000109407547 */ /* 0x000ff6000b800000 */
[----:B------:R-:W-:Y:S01]  /*6320*/  UISETP.NE.U32.AND UP0, UPT, UR54, URZ, UPT ;  /* 0x000000ff3600728c */ /* 0x000fe2000bf05070 */
[----:B------:R-:W-:Y:S01]  /*6330*/  R2UR UR6, R49 ;  /* 0x00000000310672ca */ /* 0x000fe200000e0000 */
[----:B------:R-:W2:Y:S01]  /*6340*/  LDCU.64 UR8, c[0x0][0x358] ;  /* 0x00006b00ff0877ac */ /* 0x000ea20008000a00 */
[----:B------:R-:W-:Y:S02]  /*6350*/  HFMA2 R46, -RZ, RZ, 0, 5.9604644775390625e-08 ;  /* 0x00000001ff2e7431 */ /* 0x000fe400000001ff */
[----:B-1----:R-:W-:Y:S01]  /*6360*/  IMAD.MOV.U32 R0, RZ, RZ, 0x1 ;  /* 0x00000001ff007424 */ /* 0x002fe200078e00ff */
[----:B------:R-:W-:Y:S06]  /*6370*/  UISETP.NE.AND.EX UP0, UPT, UR55, URZ, UPT, UP0 ;  /* 0x000000ff3700728c */ /* 0x000fec000bf05300 */
[----:B------:R-:W-:Y:S05]  /*6380*/  PLOP3.LUT P3, PT, PT, PT, UP0, 0x80, 0x8 ;  /* 0x000000000008781c */ /* 0x000fea0003f6f008 */
[----:B------:R-:W1:Y:S01]  /*6390*/  @UP0 LDCU.64 UR4, c[0x0][0x888] ;  /* 0x00011100ff0407ac */ /* 0x000e620008000a00 */
[----:B------:R-:W-:Y:S07]  /*63a0*/  @UP0 UIMAD UR6, UR36, UR6, URZ ;  /* 0x00000006240602a4 */ /* 0x000fee000f8e02ff */
[----:B------:R-:W-:Y:S01]  /*63b0*/  @!P3 PRMT R46, R0, 0x7610, R46 ;  /* 0x00007610002eb816 */ /* 0x000fe2000000002e */
[----:B-1----:R-:W-:Y:S06]  /*63c0*/  @UP0 UIMAD.WIDE UR4, UR6, 0x4, UR4 ;  /* 0x00000004060408a5 */ /* 0x002fec000f8e0204 */
[----:B------:R-:W-:Y:S02]  /*63d0*/  IMAD.U32 R2, RZ, RZ, UR4 ;  /* 0x00000004ff027e24 */ /* 0x000fe4000f8e00ff */
[----:B------:R-:W-:Y:S03]  /*63e0*/  IMAD.U32 R3, RZ, RZ, UR5 ;  /* 0x00000005ff037e24 */ /* 0x000fe6000f8e00ff */
[----:B------:R-:W1:Y:S02]  /*63f0*/  @!UP0 LDCU UR4, c[0x0][0x880] ;  /* 0x00011000ff0487ac */ /* 0x000e640008000800 */
[----:B--2--5:R2:W5:Y:S02]  /*6400*/  @P3 LDG.E R27, desc[UR8][R2.64] ;  /* 0x00000008021b3981 */ /* 0x024564000c1e1900 */
[----:B-12---:R-:W-:Y:S02]  /*6410*/  @!P3 MOV R27, UR4 ;  /* 0x00000004001bbc02 */ /* 0x006fe40008000f00 */
.L_x_107:
[----:B------:R-:W-:Y:S05]  /*6420*/  @!P4 BRA `(.L_x_108) ;  /* 0x000000000024c947 */ /* 0x000fea0003800000 */
[----:B------:R-:W-:Y:S01]  /*6430*/  ISETP.NE.U32.AND P3, PT, R40, RZ, PT ;  /* 0x000000ff2800720c */ /* 0x000fe20003f65070 */
[----:B------:R-:W2:Y:S03]  /*6440*/  LDCU.64 UR4, c[0x0][0x358] ;  /* 0x00006b00ff0477ac */ /* 0x000ea60008000a00 */
[----:B------:R-:W-:Y:S11]  /*6450*/  ISETP.NE.AND.EX P3, PT, R41, RZ, PT, P3 ;  /* 0x000000ff2900720c */ /* 0x000ff60003f65330 */
[----:B------:R-:W-:Y:S02]  /*6460*/  @!UPT UIADD3 URZ, UPT, UPT, URZ, URZ, URZ ;  /* 0x000000fffffff290 */ /* 0x000fe4000fffe0ff */
[----:B------:R-:W3:Y:S01]  /*6470*/  @P3 LDC.64 R2, c[0x0][0x8a8] ;  /* 0x00022a00ff023b82 */ /* 0x000ee20000000a00 */
[----:B-1----:R-:W-:Y:S04]  /*6480*/  @P3 IMAD R0, R42, UR36, RZ ;  /* 0x000000242a003c24 */ /* 0x002fe8000f8e02ff */
[----:B---3--:R-:W-:Y:S05]  /*6490*/  @P3 IMAD.WIDE R2, R0, 0x4, R2 ;  /* 0x0000000400023825 */ /* 0x008fea00078e0202 */
[----:B--2--5:R2:W5:Y:S02]  /*64a0*/  @P3 LDG.E R24, desc[UR4][R2.64] ;  /* 0x0000000402183981 */ /* 0x024564000c1e1900 */
[----:B--2---:R-:W3:Y:S02]  /*64b0*/  @!P3 LDC R24, c[0x0][0x8a0] ;  /* 0x00022800ff18bb82 */ /* 0x004ee40000000800 */
.L_x_108:
[----:B-----5:R-:W-:Y:S01]  /*64c0*/  FSETP.NEU.AND P3, PT, R27, RZ, PT ;  /* 0x000000ff1b00720b */ /* 0x020fe20003f6d000 */
[----:B------:R-:W-:Y:S01]  /*64d0*/  IMAD.SHL.U32 R56, R44, 0x2, RZ ;  /* 0x000000022c387824 */ /* 0x000fe200078e00ff */
[----:B------:R-:W-:Y:S01]  /*64e0*/  SEL R3, RZ, 0xffffffff, P2 ;  /* 0xffffffffff037807 */ /* 0x000fe20001000000 */
[----:B------:R-:W-:Y:S01]  /*64f0*/  BSSY B1, `(.L_x_109) ;  /* 0x0000034000017945 */ /* 0x000fe20003800000 */
[----:B------:R-:W-:Y:S01]  /*6500*/  @P1 LOP3.LUT P2, RZ, R46, 0xff, RZ, 0xc0, !PT ;  /* 0x000000ff2eff1812 */ /* 0x000fe2000784c0ff */
[----:B------:R-:W-:Y:S01]  /*6510*/  IMAD.MOV.U32 R63, RZ, RZ, 0x1 ;  /* 0x00000001ff3f7424 */ /* 0x000fe200078e00ff */
[----:B-1----:R-:W-:Y:S01]  /*6520*/  @P1 SEL R0, RZ, 0xffffffff, P3 ;  /* 0xffffffffff001807 */ /* 0x002fe20001800000 */
[C---:B------:R-:W-:Y:S01]  /*6530*/  IMAD R25, R22.reuse, 0x40, R23 ;  /* 0x0000004016197824 */ /* 0x040fe200078e0217 */
[----:B------:R-:W-:Y:S01]  /*6540*/  LOP3.LUT R59, R59, 0x1, RZ, 0x3c, !PT ;  /* 0x000000013b3b7812 */ /* 0x000fe200078e3cff */
[----:B------:R-:W-:Y:S01]  /*6550*/  IMAD.MOV.U32 R26, RZ, RZ, RZ ;  /* 0x000000ffff1a7224 */ /* 0x000fe200078e00ff */
[C---:B------:R-:W-:Y:S02]  /*6560*/  @P0 SEL R0, R3.reuse, R0, !P2 ;  /* 0x0000000003000207 */ /* 0x040fe40005000000 */
[----:B------:R-:W-:Y:S02]  /*6570*/  CS2R R38, SRZ ;  /* 0x0000000000267805 */ /* 0x000fe4000001ff00 */
[----:B------:R-:W-:Y:S02]  /*6580*/  LEA R53, R22, UR43, 0x3 ;  /* 0x0000002b16357c11 */ /* 0x000fe4000f8e18ff */
[----:B------:R-:W-:Y:S02]  /*6590*/  CS2R R36, SRZ ;  /* 0x0000000000247805 */ /* 0x000fe4000001ff00 */
[----:B------:R-:W-:Y:S02]  /*65a0*/  @P1 LOP3.LUT R0, R0, 0x1, RZ, 0xc0, !PT ;  /* 0x0000000100001812 */ /* 0x000fe400078ec0ff */
[----:B------:R-:W-:Y:S02]  /*65b0*/  CS2R R30, SRZ ;  /* 0x00000000001e7805 */ /* 0x000fe4000001ff00 */
[----:B------:R-:W-:Y:S02]  /*65c0*/  PLOP3.LUT P2, PT, PT, PT, UP1, 0x80, 0x8 ;  /* 0x000000000008781c */ /* 0x000fe40003f4f018 */
[----:B------:R-:W-:Y:S02]  /*65d0*/  CS2R R28, SRZ ;  /* 0x00000000001c7805 */ /* 0x000fe4000001ff00 */
[----:B------:R-:W-:Y:S01]  /*65e0*/  ISETP.NE.U32.OR P6, PT, R0, 0x1, !P1 ;  /* 0x000000010000780c */ /* 0x000fe20004fc5470 */
[----:B------:R-:W-:Y:S01]  /*65f0*/  VIADD R62, R56, UR43 ;  /* 0x0000002b383e7c36 */ /* 0x000fe20008000000 */
[----:B------:R-:W-:Y:S02]  /*6600*/  LOP3.LUT P4, R54, R46, 0xff, RZ, 0xc0, !PT ;  /* 0x000000ff2e367812 */ /* 0x000fe4000788c0ff */
[----:B------:R-:W-:Y:S02]  /*6610*/  SEL R2, RZ, 0xffffffff, P3 ;  /* 0xffffffffff027807 */ /* 0x000fe40001800000 */
[----:B------:R-:W-:Y:S03]  /*6620*/  P2R R61, PR, RZ, 0x40 ;  /* 0x00000040ff3d7803 */ /* 0x000fe60000000000 */
[----:B------:R-:W-:Y:S04]  /*6630*/  @P2 SEL R2, R3, R2, !P4 ;  /* 0x0000000203022207 */ /* 0x000fe80006000000 */
[----:B------:R-:W-:Y:S02]  /*6640*/  @P6 SHF.L.U32 R0, R59, 0x1f, RZ ;  /* 0x0000001f3b006819 */ /* 0x000fe400000006ff */
[----:B------:R-:W-:Y:S02]  /*6650*/  LOP3.LUT R2, R2, 0x1, RZ, 0xc0, !PT ;  /* 0x0000000102027812 */ /* 0x000fe400078ec0ff */
[----:B------:R1:W2:Y:S02]  /*6660*/  @P6 SYNCS.PHASECHK.TRANS64.TRYWAIT P1, [UR43+0x50], R0 ;  /* 0x00005000ff0065a7 */ /* 0x0002a4000802112b */
[----:B------:R-:W-:Y:S04]  /*6670*/  ISETP.NE.U32.AND P5, PT, R2, 0x1, PT ;  /* 0x000000010200780c */ /* 0x000fe80003fa5070 */
[----:B------:R-:W-:Y:S02]  /*6680*/  P2R R64, PR, RZ, 0x20 ;  /* 0x00000020ff407803 */ /* 0x000fe40000000000 */
[----:B-1----:R-:W-:Y:S04]  /*6690*/  SHF.L.U32 R0, R58, 0x1f, RZ ;  /* 0x0000001f3a007819 */ /* 0x002fe800000006ff */
[----:B------:R1:W4:Y:S01]  /*66a0*/  SYNCS.PHASECHK.TRANS64.TRYWAIT P0, [R53+URZ+0xc0], R0 ;  /* 0x0000c000350075a7 */ /* 0x00032200080011ff */
[----:B--2---:R-:W-:Y:S01]  /*66b0*/  @P6 SEL R63, RZ, 0x1, !P1 ;  /* 0x00000001ff3f6807 */ /* 0x004fe20004800000 */
[----:B-1----:R-:W-:Y:S06]  /*66c0*/  @!P6 BRA `(.L_x_110) ;  /* 0x000000000058e947 */ /* 0x002fec0003800000 */
[C---:B------:R-:W-:Y:S01]  /*66d0*/  VIADD R2, R62.reuse, 0x200 ;  /* 0x000002003e027836 */ /* 0x040fe20000000000 */
[----:B------:R-:W-:Y:S01]  /*66e0*/  LOP3.LUT P6, RZ, R45, 0x40, RZ, 0xc0, !PT ;  /* 0x000000402dff7812 */ /* 0x000fe200078cc0ff */
[----:B------:R-:W-:Y:S01]  /*66f0*/  BSSY B0, `(.L_x_111) ;  /* 0x000000e000007945 */ /* 0x000fe20003800000 */
[----:B------:R-:W-:Y:S01]  /*6700*/  ISETP.NE.AND P2, PT, R63, RZ, PT ;  /* 0x000000ff3f00720c */ /* 0x000fe20003f45270 */
[----:B------:R-:W-:Y:S01]  /*6710*/  @P5 VIADD R4, R62, 0x210 ;  /* 0x000002103e045836 */ /* 0x000fe20000000000 */
[----:B------:R-:W-:Y:S01]  /*6720*/  PLOP3.LUT P1, PT, PT, PT, PT, 0x8, 0x80 ;  /* 0x000000000080781c */ /* 0x000fe20003f2e170 */
[----:B------:R-:W-:Y:S01]  /*6730*/  IMAD.MOV.U32 R39, RZ, RZ, RZ ;  /* 0x000000ffff277224 */ /* 0x000fe200078e00ff */
[----:B------:R-:W-:Y:S02]  /*6740*/  @P5 PLOP3.LUT P1, PT, P6, PT, PT, 0x80, 0x8 ;  /* 0x000000000008581c */ /* 0x000fe4000372f070 */
[----:B------:R-:W-:Y:S02]  /*6750*/  CS2R R36, SRZ ;  /* 0x0000000000247805 */ /* 0x000fe4000001ff00 */
[----:B------:R-:W-:Y:S02]  /*6760*/  CS2R R30, SRZ ;  /* 0x00000000001e7805 */ /* 0x000fe4000001ff00 */
[----:B------:R-:W-:Y:S07]  /*6770*/  CS2R R28, SRZ ;  /* 0x00000000001c7805 */ /* 0x000fee000001ff00 */
[----:B------:R-:W-:Y:S01]  /*6780*/  @P1 VIADD R4, R2, 0xfffffff0 ;  /* 0xfffffff002041836 */ /* 0x000fe20000000000 */
[----:B------:R-:W-:Y:S06]  /*6790*/  @P2 BRA `(.L_x_112) ;  /* 0x00000000000c2947 */ /* 0x000fec0003800000 */
[----:B------:R-:W-:Y:S04]  /*67a0*/  SHF.L.U32 R3, R59, 0x1f, RZ ;  /* 0x0000001f3b037819 */ /* 0x000fe800000006ff */
[----:B------:R-:W1:Y:S02]  /*67b0*/  SYNCS.PHASECHK.TRANS64.TRYWAIT P1, [UR43+0x50], R3 ;  /* 0x00005003ff0075a7 */ /* 0x000e64000802112b */
[----:B-1----:R-:W-:Y:S05]  /*67c0*/  @!P1 BRA `(.L_x_113) ;  /* 0x0000003000649947 */ /* 0x002fea0003800000 */
.L_x_112:
[----:B------:R-:W-:Y:S05]  /*67d0*/  BSYNC B0 ;  /* 0x0000000000007941 */ /* 0x000fea0003800000 */
.L_x_111:
[----:B------:R-:W-:Y:S01]  /*67e0*/  ISETP.NE.AND P1, PT, R64, RZ, PT ;  /* 0x000000ff4000720c */ /* 0x000fe20003f25270 */
[----:B------:R-:W-:Y:S11]  /*67f0*/  HFMA2 R26, -RZ, RZ, 0, 5.9604644775390625e-08 ;  /* 0x00000001ff1a7431 */ /* 0x000ff600000001ff */
[----:B------:R-:W-:Y:S01]  /*6800*/  @!UPT UIADD3 URZ, UPT, UPT, URZ, URZ, URZ ;  /* 0x000000fffffff290 */ /* 0x000fe2000fffe0ff */
[----:B------:R2:W1:Y:S04]  /*6810*/  @P1 LDS.128 R36, [R4] ;  /* 0x0000000004241984 */ /* 0x0004680000000c00 */
[----:B------:R2:W1:Y:S02]  /*6820*/  @P1 LDS.128 R28, [R56+UR43+0x200] ;  /* 0x0002002b381c1984 */ /* 0x0004640008000c00 */
.L_x_110:
[----:B------:R-:W-:Y:S05]  /*6830*/  BSYNC B1 ;  /* 0x0000000000017941 */ /* 0x000fea0003800000 */
.L_x_109:
[----:B-1----:R-:W-:Y:S04]  /*6840*/  SHF.R.U32.HI R2, RZ, 0x15, R25 ;  /* 0x00000015ff027819 */ /* 0x002fe80000011619 */
[----:B------:R-:W-:Y:S01]  /*6850*/  LOP3.LUT P1, RZ, R2, 0x3, R47, 0x48, !PT ;  /* 0x0000000302ff7812 */ /* 0x000fe2000782482f */
[----:B------:R-:W-:Y:S01]  /*6860*/  @!UPT UIADD3 URZ, UPT, UPT, URZ, URZ, URZ ;  /* 0x000000fffffff290 */ /* 0x000fe2000fffe0ff */
[----:B----4-:R-:W-:Y:S11]  /*6870*/  @P0 BRA `(.L_x_114) ;  /* 0x0000000000080947 */ /* 0x010ff60003800000 */
[----:B------:R-:W1:Y:S02]  /*6880*/  SYNCS.PHASECHK.TRANS64.TRYWAIT P0, [R53+URZ+0xc0], R0 ;  /* 0x0000c000350075a7 */ /* 0x000e6400080011ff */
[----:B-1----:R-:W-:Y:S05]  /*6890*/  @!P0 BRA `(.L_x_115) ;  /* 0x0000003000488947 */ /* 0x002fea0003800000 */
.L_x_114:
[----:B------:R-:W-:Y:S05]  /*68a0*/  @!P1 BRA `(.L_x_116) ;  /* 0x0000000000409947 */ /* 0x000fea0003800000 */
[----:B------:R-:W4:Y:S01]  /*68b0*/  LDCU.64 UR8, c[0x4][0x70] ;  /* 0x01000e00ff0877ac */ /* 0x000f220008000a00 */
[----:B------:R-:W-:Y:S01]  /*68c0*/  MOV R3, 0x0 ;  /* 0x0000000000037802 */ /* 0x000fe20000000f00 */
[----:B------:R-:W-:Y:S02]  /*68d0*/  HFMA2 R12, -RZ, RZ, 0, 5.9604644775390625e-08 ;  /* 0x00000001ff0c7431 */ /* 0x000fe400000001ff */
[----:B------:R-:W-:Y:S02]  /*68e0*/  IMAD.MOV.U32 R8, RZ, RZ, 0x192 ;  /* 0x00000192ff087424 */ /* 0x000fe400078e00ff */
[----:B------:R-:W-:Y:S01]  /*68f0*/  IMAD.MOV.U32 R13, RZ, RZ, RZ ;  /* 0x000000ffff0d7224 */ /* 0x000fe200078e00ff */
[----:B------:R-:W5:Y:S01]  /*6900*/  LDCU.64 UR6, c[0x4][0x78] ;  /* 0x01000f00ff0677ac */ /* 0x000f620008000a00 */
[----:B------:R-:W1:Y:S01]  /*6910*/  LDC.64 R2, c[0x4][R3] ;  /* 0x0100000003027b82 */ /* 0x000e620000000a00 */
[----:B------:R-:W3:Y:S01]  /*6920*/  LDCU.64 UR4, c[0x4][0x10] ;  /* 0x01000200ff0477ac */ /* 0x000ee20008000a00 */
[----:B----4-:R-:W-:Y:S01]  /*6930*/  MOV R5, UR9 ;  /* 0x0000000900057c02 */ /* 0x010fe20008000f00 */
[----:B--2---:R-:W-:Y:S01]  /*6940*/  IMAD.U32 R4, RZ, RZ, UR8 ;  /* 0x00000008ff047e24 */ /* 0x004fe2000f8e00ff */
[----:B-----5:R-:W-:Y:S01]  /*6950*/  MOV R7, UR7 ;  /* 0x0000000700077c02 */ /* 0x020fe20008000f00 */
[----:B------:R-:W-:Y:S01]  /*6960*/  IMAD.U32 R6, RZ, RZ, UR6 ;  /* 0x00000006ff067e24 */ /* 0x000fe2000f8e00ff */
[----:B---3--:R-:W-:Y:S01]  /*6970*/  MOV R11, UR5 ;  /* 0x00000005000b7c02 */ /* 0x008fe20008000f00 */
[----:B------:R-:W-:Y:S02]  /*6980*/  IMAD.U32 R10, RZ, RZ, UR4 ;  /* 0x00000004ff0a7e24 */ /* 0x000fe4000f8e00ff */
[----:B------:R-:W-:Y:S07]  /*6990*/  LEPC R20, `(.L_x_116) ;  /* 0x000000001014794e */ /* 0x000fee0000000000 */
[----:B-1----:R-:W-:Y:S05]  /*69a0*/  CALL.ABS.NOINC R2 ;  /* 0x0000000002007343 */ /* 0x002fea0003c00000 */
.L_x_116:
[----:B------:R-:W-:Y:S01]  /*69b0*/  SHF.L.U32 R3, R28, 0x10, RZ ;  /* 0x000000101c037819 */ /* 0x000fe200000006ff */
[----:B------:R-:W-:Y:S05]  /*69c0*/  WARPSYNC.ALL ;  /* 0x0000000000007948 */ /* 0x000fea0003800000 */
[----:B------:R-:W-:Y:S01]  /*69d0*/  R2UR UR4, R25 ;  /* 0x00000000190472ca */ /* 0x000fe200000e0000 */
[----:B------:R-:W-:Y:S01]  /*69e0*/  BSSY.RECONVERGENT B0, `(.L_x_117) ;  /* 0x0000057000007945 */ /* 0x000fe20003800200 */
[C---:B------:R-:W-:Y:S02]  /*69f0*/  SHF.L.U32 R20, R29.reuse, 0x10, RZ ;  /* 0x000000101d147819 */ /* 0x040fe400000006ff */
[----:B------:R-:W-:Y:S02]  /*6a00*/  LOP3.LUT R21, R29, 0xffff0000, RZ, 0xc0, !PT ;  /* 0xffff00001d157812 */ /* 0x000fe400078ec0ff */
[----:B------:R-:W-:Y:S02]  /*6a10*/  MOV R65, 0x10 ;  /* 0x0000001000417802 */ /* 0x000fe40000000f00 */
[----:B------:R-:W-:Y:S02]  /*6a20*/  LOP3.LUT P6, RZ, R45, 0x40, RZ, 0xc0, !PT ;  /* 0x000000402dff7812 */ /* 0x000fe400078cc0ff */
[----:B------:R-:W-:Y:S02]  /*6a30*/  ISETP.NE.AND P0, PT, R60, RZ, PT ;  /* 0x000000ff3c00720c */ /* 0x000fe40003f05270 */
[----:B------:R-:W-:Y:S01]  /*6a40*/  SEL R65, R65, 0xfffffff0, !P6 ;  /* 0xfffffff041417807 */ /* 0x000fe20007000000 */
[----:B--2---:R-:W1:Y:S03]  /*6a50*/  LDTM.x16 R4, tmem[UR4] ;  /* 0x00000004000479ee */ /* 0x004e660008240000 */
[----:B------:R-:W-:Y:S01]  /*6a60*/  IADD3 R62, PT, PT, R62, R65, RZ ;  /* 0x000000413e3e7210 */ /* 0x000fe20007ffe0ff */
[----:B-1-3--:R-:W-:Y:S01]  /*6a70*/  FMUL R0, R24, R4 ;  /* 0x0000000418007220 */ /* 0x00afe20000400000 */
[----:B------:R-:W-:Y:S01]  /*6a80*/  LOP3.LUT R4, R28, 0xffff0000, RZ, 0xc0, !PT ;  /* 0xffff00001c047812 */ /* 0x000fe200078ec0ff */
[C---:B------:R-:W-:Y:S01]  /*6a90*/  FMUL R2, R24.reuse, R5 ;  /* 0x0000000518027220 */ /* 0x040fe20000400000 */
[C---:B------:R-:W-:Y:S01]  /*6aa0*/  FMUL R7, R24.reuse, R7 ;  /* 0x0000000718077220 */ /* 0x040fe20000400000 */
[C---:B------:R-:W-:Y:S01]  /*6ab0*/  FFMA R0, R27.reuse, R3, R0 ;  /* 0x000000031b007223 */ /* 0x040fe20000000000 */
[C---:B------:R-:W-:Y:S01]  /*6ac0*/  FMUL R3, R24.reuse, R6 ;  /* 0x0000000618037220 */ /* 0x040fe20000400000 */
[C---:B------:R-:W-:Y:S01]  /*6ad0*/  FFMA R2, R27.reuse, R4, R2 ;  /* 0x000000041b027223 */ /* 0x040fe20000000002 */
[C---:B------:R-:W-:Y:S01]  /*6ae0*/  FMUL R4, R24.reuse, R8 ;  /* 0x0000000818047220 */ /* 0x040fe20000400000 */
[C---:B------:R-:W-:Y:S01]  /*6af0*/  FMUL R8, R24.reuse, R12 ;  /* 0x0000000c18087220 */ /* 0x040fe20000400000 */
[----:B------:R-:W-:Y:S01]  /*6b00*/  FMUL R12, R24, R16 ;  /* 0x00000010180c7220 */ /* 0x000fe20000400000 */
[----:B------:R-:W-:Y:S01]  /*6b10*/  SHF.L.U32 R16, R30, 0x10, RZ ;  /* 0x000000101e107819 */ /* 0x000fe200000006ff */
[C---:B------:R-:W-:Y:S01]  /*6b20*/  FFMA R3, R27.reuse, R20, R3 ;  /* 0x000000141b037223 */ /* 0x040fe20000000003 */
[----:B------:R-:W-:Y:S01]  /*6b30*/  F2FP.BF16.F32.PACK_AB R32, R2, R0 ;  /* 0x000000000220723e */ /* 0x000fe200000010ff */
[----:B------:R-:W-:Y:S01]  /*6b40*/  FFMA R7, R27, R21, R7 ;  /* 0x000000151b077223 */ /* 0x000fe20000000007 */
[----:B------:R-:W-:Y:S01]  /*6b50*/  LOP3.LUT R0, R30, 0xffff0000, RZ, 0xc0, !PT ;  /* 0xffff00001e007812 */ /* 0x000fe200078ec0ff */
[C---:B------:R-:W-:Y:S01]  /*6b60*/  FMUL R5, R24.reuse, R9 ;  /* 0x0000000918057220 */ /* 0x040fe20000400000 */
[----:B------:R-:W-:Y:S01]  /*6b70*/  SHF.L.U32 R2, R31, 0x10, RZ ;  /* 0x000000101f027819 */ /* 0x000fe200000006ff */
[----:B------:R-:W-:Y:S01]  /*6b80*/  FFMA R4, R27, R16, R4 ;  /* 0x000000101b047223 */ /* 0x000fe20000000004 */
[----:B------:R-:W-:Y:S01]  /*6b90*/  LOP3.LUT R16, R31, 0xffff0000, RZ, 0xc0, !PT ;  /* 0xffff00001f107812 */ /* 0x000fe200078ec0ff */
[C---:B------:R-:W-:Y:S01]  /*6ba0*/  FMUL R6, R24.reuse, R10 ;  /* 0x0000000a18067220 */ /* 0x040fe20000400000 */
[----:B------:R-:W-:Y:S01]  /*6bb0*/  F2FP.BF16.F32.PACK_AB R33, R7, R3 ;  /* 0x000000030721723e */ /* 0x000fe200000010ff */
[C---:B------:R-:W-:Y:S01]  /*6bc0*/  FFMA R5, R27.reuse, R0, R5 ;  /* 0x000000001b057223 */ /* 0x040fe20000000005 */
[----:B------:R-:W-:Y:S01]  /*6bd0*/  FMUL R11, R24, R11 ;  /* 0x0000000b180b7220 */ /* 0x000fe20000400000 */
[C---:B------:R-:W-:Y:S01]  /*6be0*/  SHF.L.U32 R0, R36.reuse, 0x10, RZ ;  /* 0x0000001024007819 */ /* 0x040fe200000006ff */
[C---:B------:R-:W-:Y:S01]  /*6bf0*/  FFMA R6, R27.reuse, R2, R6 ;  /* 0x000000021b067223 */ /* 0x040fe20000000006 */
[----:B------:R-:W-:Y:S01]  /*6c00*/  LOP3.LUT R2, R36, 0xffff0000, RZ, 0xc0, !PT ;  /* 0xffff000024027812 */ /* 0x000fe200078ec0ff */
[----:B------:R-:W-:Y:S01]  /*6c10*/  FFMA R11, R27, R16, R11 ;  /* 0x000000101b0b7223 */ /* 0x000fe2000000000b */
[C---:B------:R-:W-:Y:S01]  /*6c20*/  FMUL R9, R24.reuse, R13 ;  /* 0x0000000d18097220 */ /* 0x040fe20000400000 */
[----:B------:R-:W-:Y:S01]  /*6c30*/  SHF.L.U32 R3, R37, 0x10, RZ ;  /* 0x0000001025037819 */ /* 0x000fe200000006ff */
[----:B------:R-:W-:Y:S01]  /*6c40*/  FFMA R8, R27, R0, R8 ;  /* 0x000000001b087223 */ /* 0x000fe20000000008 */
[C---:B------:R-:W-:Y:S01]  /*6c50*/  FMUL R10, R24.reuse, R14 ;  /* 0x0000000e180a7220 */ /* 0x040fe20000400000 */
[----:B------:R-:W-:Y:S01]  /*6c60*/  LOP3.LUT R0, R37, 0xffff0000, RZ, 0xc0, !PT ;  /* 0xffff000025007812 */ /* 0x000fe200078ec0ff */
[----:B------:R-:W-:Y:S01]  /*6c70*/  FMUL R15, R24, R15 ;  /* 0x0000000f180f7220 */ /* 0x000fe20000400000 */
[C---:B------:R-:W-:Y:S01]  /*6c80*/  FFMA R9, R27.reuse, R2, R9 ;  /* 0x000000021b097223 */ /* 0x040fe20000000009 */
[C---:B------:R-:W-:Y:S01]  /*6c90*/  FFMA R10, R27.reuse, R3, R10 ;  /* 0x000000031b0a7223 */ /* 0x040fe2000000000a */
[----:B------:R-:W-:Y:S01]  /*6ca0*/  SHF.L.U32 R2, R38, 0x10, RZ ;  /* 0x0000001026027819 */ /* 0x000fe200000006ff */
[----:B------:R-:W-:Y:S01]  /*6cb0*/  FFMA R15, R27, R0, R15 ;  /* 0x000000001b0f7223 */ /* 0x000fe2000000000f */
[----:B------:R-:W-:Y:S01]  /*6cc0*/  F2FP.BF16.F32.PACK_AB R34, R5, R4 ;  /* 0x000000040522723e */ /* 0x000fe200000010ff */
[----:B------:R-:W-:Y:S01]  /*6cd0*/  FMUL R13, R24, R17 ;  /* 0x00000011180d7220 */ /* 0x000fe20000400000 */
[----:B------:R-:W-:Y:S01]  /*6ce0*/  LOP3.LUT R3, R38, 0xffff0000, RZ, 0xc0, !PT ;  /* 0xffff000026037812 */ /* 0x000fe200078ec0ff */
[C---:B------:R-:W-:Y:S01]  /*6cf0*/  FMUL R14, R24.reuse, R18 ;  /* 0x00000012180e7220 */ /* 0x040fe20000400000 */
[C---:B------:R-:W-:Y:S01]  /*6d00*/  SHF.L.U32 R4, R39.reuse, 0x10, RZ ;  /* 0x0000001027047819 */ /* 0x040fe200000006ff */
[----:B------:R-:W-:Y:S01]  /*6d10*/  FMUL R19, R24, R19 ;  /* 0x0000001318137220 */ /* 0x000fe20000400000 */
[----:B------:R-:W-:Y:S01]  /*6d20*/  LOP3.LUT R0, R39, 0xffff0000, RZ, 0xc0, !PT ;  /* 0xffff000027007812 */ /* 0x000fe200078ec0ff */
[----:B------:R-:W-:Y:S01]  /*6d30*/  FFMA R12, R27, R2, R12 ;  /* 0x000000021b0c7223 */ /* 0x000fe2000000000c */
[----:B------:R-:W-:Y:S01]  /*6d40*/  F2FP.BF16.F32.PACK_AB R35, R11, R6 ;  /* 0x000000060b23723e */ /* 0x000fe200000010ff */
[C---:B------:R-:W-:Y:S01]  /*6d50*/  FFMA R13, R27.reuse, R3, R13 ;  /* 0x000000031b0d7223 */ /* 0x040fe2000000000d */
[C---:B------:R-:W-:Y:S01]  /*6d60*/  FFMA R14, R27.reuse, R4, R14 ;  /* 0x000000041b0e7223 */ /* 0x040fe2000000000e */
[----:B------:R-:W-:Y:S01]  /*6d70*/  FFMA R19, R27, R0, R19 ;  /* 0x000000001b137223 */ /* 0x000fe20000000013 */
[----:B------:R-:W-:Y:S01]  /*6d80*/  F2FP.BF16.F32.PACK_AB R8, R9, R8 ;  /* 0x000000080908723e */ /* 0x000fe200000010ff */
[----:B------:R1:W-:Y:S01]  /*6d90*/  STS.128 [R56+UR43+0x200], R32 ;  /* 0x0002002038007988 */ /* 0x0003e20008000c2b */
[----:B------:R-:W-:Y:S02]  /*6da0*/  F2FP.BF16.F32.PACK_AB R9, R15, R10 ;  /* 0x0000000a0f09723e */ /* 0x000fe400000010ff */
[----:B------:R-:W-:Y:S02]  /*6db0*/  F2FP.BF16.F32.PACK_AB R10, R13, R12 ;  /* 0x0000000c0d0a723e */ /* 0x000fe400000010ff */
[----:B------:R-:W-:Y:S05]  /*6dc0*/  F2FP.BF16.F32.PACK_AB R11, R19, R14 ;  /* 0x0000000e130b723e */ /* 0x000fea00000010ff */
[----:B------:R1:W-:Y:S01]  /*6dd0*/  STS.128 [R62+0x200], R8 ;  /* 0x000200083e007388 */ /* 0x0003e20000000c00 */
[----:B------:R-:W-:Y:S01]  /*6de0*/  @!PT LDS RZ, [RZ] ;  /* 0x00000000fffff984 */ /* 0x000fe20000000800 */
[----:B------:R-:W-:Y:S01]  /*6df0*/  @!PT LDS RZ, [RZ] ;  /* 0x00000000fffff984 */ /* 0x000fe20000000800 */
[----:B------:R-:W-:Y:S01]  /*6e00*/  @!PT LDS RZ, [RZ] ;  /* 0x00000000fffff984 */ /* 0x000fe20000000800 */
[----:B------:R-:W-:Y:S01]  /*6e10*/  @!PT LDS RZ, [RZ] ;  /* 0x00000000fffff984 */ /* 0x000fe20000000800 */
[----:B------:R2:W-:Y:S07]  /*6e20*/  MEMBAR.ALL.CTA ;  /* 0x0000000000007992 */ /* 0x0005ee0000008000 */
[----:B--2---:R-:W2:Y:S02]  /*6e30*/  FENCE.VIEW.ASYNC.S ;  /* 0x00000000000073c6 */ /* 0x004ea40000000000 */
[----:B--2---:R-:W-:Y:S06]  /*6e40*/  BAR.SYNC.DEFER_BLOCKING 0x1, 0x80 ;  /* 0x0042000000007b1d */ /* 0x004fec0000010000 */
[----:B------:R-:W-:Y:S05]  /*6e50*/  @P0 BRA `(.L_x_118) ;  /* 0x00000000003c0947 */ /* 0x000fea0003800000 */
[----:B------:R-:W2:Y:S01]  /*6e60*/  LDCU.64 UR6, c[0x0][0x348] ;  /* 0x00006900ff0677ac */ /* 0x000ea20008000a00 */
[----:B------:R-:W-:Y:S01]  /*6e70*/  UIADD3 UR4, UPT, UPT, UR43, 0x200, URZ ;  /* 0x000002002b047890 */ /* 0x000fe2000fffe0ff */
[----:B------:R-:W-:Y:S01]  /*6e80*/  UMOV UR51, UR36 ;  /* 0x0000002400337c82 */ /* 0x000fe20008000000 */
[----:B------:R-:W-:Y:S02]  /*6e90*/  UIADD3 UR9, UPT, UPT, UR49, 0x40, URZ ;  /* 0x0000004031097890 */ /* 0x000fe4000fffe0ff */
[----:B------:R-:W-:Y:S02]  /*6ea0*/  UIADD3 UR8, UPT, UPT, UR43, 0xa00, URZ ;  /* 0x00000a002b087890 */ /* 0x000fe4000fffe0ff */
[----:B------:R-:W-:Y:S01]  /*6eb0*/  MOV R52, UR4 ;  /* 0x0000000400347c02 */ /* 0x000fe20008000f00 */
[----:B------:R-:W-:Y:S01]  /*6ec0*/  UMOV UR10, UR50 ;  /* 0x00000032000a7c82 */ /* 0x000fe20008000000 */
[----:B------:R-:W-:Y:S02]  /*6ed0*/  UMOV UR11, UR36 ;  /* 0x00000024000b7c82 */ /* 0x000fe40008000000 */
[----:B------:R-:W-:Y:S01]  /*6ee0*/  R2UR UR48, R52 ;  /* 0x00000000343072ca */ /* 0x000fe200000e0000 */
[----:B--2---:R-:W-:Y:S04]  /*6ef0*/  UIADD3 UR4, UP0, UPT, UR6, 0x680, URZ ;  /* 0x0000068006047890 */ /* 0x004fe8000ff1e0ff */
[----:B------:R-:W-:Y:S09]  /*6f00*/  UIADD3.X UR5, UPT, UPT, URZ, UR7, URZ, UP0, !UPT ;  /* 0x00000007ff057290 */ /* 0x000ff200087fe4ff */
[----:B------:R2:W-:Y:S01]  /*6f10*/  UTMASTG.3D [UR48], [UR4] ;  /* 0x00000030040073b5 */ /* 0x0005e20008010000 */
[----:B------:R2:W-:Y:S01]  /*6f20*/  UTMASTG.3D [UR8], [UR4] ;  /* 0x00000008040073b5 */ /* 0x0005e20008010000 */
[----:B------:R0:W-:Y:S01]  /*6f30*/  UTMACMDFLUSH ;  /* 0x00000000000079b7 */ /* 0x0001e20000000000 */
[----:B--2---:R-:W-:Y:S04]  /*6f40*/  DEPBAR.LE SB0, 0x1 ;  /* 0x000080400000791a */ /* 0x004fe80000000000 */
.L_x_118:
[----:B------:R-:W-:Y:S05]  /*6f50*/  BSYNC.RECONVERGENT B0 ;  /* 0x0000000000007941 */ /* 0x000fea0003800200 */
.L_x_117:
[----:B------:R-:W-:Y:S01]  /*6f60*/  BAR.SYNC.DEFER_BLOCKING 0x1, 0x80 ;  /* 0x0042000000007b1d */ /* 0x000fe20000010000 */
[----:B------:R-:W-:Y:S01]  /*6f70*/  ISETP.NE.AND P1, PT, R61, RZ, PT ;  /* 0x000000ff3d00720c */ /* 0x000fe20003f25270 */
[----:B------:R-:W-:Y:S01]  /*6f80*/  UISETP.NE.AND UP0, UPT, UR52, URZ, UPT ;  /* 0x000000ff3400728c */ /* 0x000fe2000bf05270 */
[----:B------:R-:W-:Y:S11]  /*6f90*/  LEA R2, R26, UR43, 0x3 ;  /* 0x0000002b1a027c11 */ /* 0x000ff6000f8e18ff */
[----:B------:R-:W-:Y:S01]  /*6fa0*/  @P1 SHF.L.U32 R3, R59, 0x1f, RZ ;  /* 0x0000001f3b031819 */ /* 0x000fe200000006ff */
[----:B------:R-:W-:Y:S06]  /*6fb0*/  BRA.U !UP0, `(.L_x_119) ;  /* 0x0000000108247547 */ /* 0x000fec000b800000 */
[----:B------:R-:W-:Y:S01]  /*6fc0*/  IMAD.U32 R4, RZ, RZ, UR46 ;  /* 0x0000002eff047e24 */ /* 0x000fe2000f8e00ff */
[----:B------:R-:W-:Y:S01]  /*6fd0*/  MOV R0, UR47 ;  /* 0x0000002f00007c02 */ /* 0x000fe20008000f00 */
[----:B------:R-:W-:Y:S03]  /*6fe0*/  UIADD3 UR4, UPT, UPT, UR46, 0x1, URZ ;  /* 0x000000012e047890 */ /* 0x000fe6000fffe0ff */
[----:B------:R-:W-:Y:S01]  /*6ff0*/  @P1 LEA R4, R4, UR43, 0x3 ;  /* 0x0000002b04041c11 */ /* 0x000fe2000f8e18ff */
[----:B------:R-:W-:Y:S04]  /*7000*/  UISETP.NE.AND UP0, UPT, UR4, 0x4, UPT ;  /* 0x000000040400788c */ /* 0x000fe8000bf05270 */
[----:B------:R-:W-:Y:S01]  /*7010*/  @P1 VIADD R4, R4, 0x70 ;  /* 0x0000007004041836 */ /* 0x000fe20000000000 */
[----:B------:R-:W-:Y:S04]  /*7020*/  USEL UR46, UR4, URZ, UP0 ;  /* 0x000000ff042e7287 */ /* 0x000fe80008000000 */
[----:B------:R-:W-:Y:S04]  /*7030*/  @P1 PRMT R0, R0, 0x654, R4 ;  /* 0x0000065400001816 */ /* 0x000fe80000000004 */
[----:B------:R2:W-:Y:S04]  /*7040*/  @P1 SYNCS.ARRIVE.TRANS64.RED.A1T0 RZ, [R0+URZ], RZ ;  /* 0x000000ff00ff19a7 */ /* 0x0005e800081004ff */
.L_x_119:
[----:B------:R-:W3:Y:S01]  /*7050*/  @P1 SYNCS.PHASECHK.TRANS64.TRYWAIT P0, [R2+URZ+0x50], R3 ;  /* 0x00005003020015a7 */ /* 0x000ee200080011ff */
[----:B------:R-:W-:Y:S01]  /*7060*/  BSSY B1, `(.L_x_120) ;  /* 0x0000012000017945 */ /* 0x000fe20003800000 */
[----:B---3--:R-:W-:Y:S03]  /*7070*/  @P1 SEL R63, RZ, 0x1, !P0 ;  /* 0x00000001ff3f1807 */ /* 0x008fe60004000000 */
[----:B------:R-:W-:Y:S05]  /*7080*/  @!P1 BRA `(.L_x_121) ;  /* 0x00000000003c9947 */ /* 0x000fea0003800000 */
[----:B------:R-:W-:Y:S01]  /*7090*/  ISETP.NE.AND P1, PT, R64, RZ, PT ;  /* 0x000000ff4000720c */ /* 0x000fe20003f25270 */
[----:B------:R-:W-:Y:S01]  /*70a0*/  BSSY B0, `(.L_x_122) ;  /* 0x0000009000007945 */ /* 0x000fe20003800000 */
[----:B------:R-:W-:Y:S11]  /*70b0*/  ISETP.NE.AND P0, PT, R63, RZ, PT ;  /* 0x000000ff3f00720c */ /* 0x000ff60003f05270 */
[----:B------:R-:W-:Y:S05]  /*70c0*/  @P1 IMAD R4, R26, 0x1000, R56 ;  /* 0x000010001a041824 */ /* 0x000fea00078e0238 */
[----:B------:R-:W-:Y:S05]  /*70d0*/  @P1 IADD3 R3, PT, PT, R4, UR43, RZ ;  /* 0x0000002b04031c10 */ /* 0x000fea000fffe0ff */
[----:B------:R-:W-:Y:S01]  /*70e0*/  @P1 IMAD.IADD R3, R65, 0x1, R3 ;  /* 0x0000000141031824 */ /* 0x000fe200078e0203 */
[----:B------:R-:W-:Y:S06]  /*70f0*/  @P0 BRA `(.L_x_123) ;  /* 0x00000000000c0947 */ /* 0x000fec0003800000 */
[----:B--2---:R-:W-:Y:S04]  /*7100*/  SHF.L.U32 R0, R59, 0x1f, RZ ;  /* 0x0000001f3b007819 */ /* 0x004fe800000006ff */
[----:B------:R-:W2:Y:S02]  /*7110*/  SYNCS.PHASECHK.TRANS64.TRYWAIT P0, [R2+URZ+0x50], R0 ;  /* 0x00005000020075a7 */ /* 0x000ea400080011ff */
[----:B--2---:R-:W-:Y:S05]  /*7120*/  @!P0 BRA `(.L_x_124) ;  /* 0x0000002800388947 */ /* 0x004fea0003800000 */
.L_x_123:
[----:B------:R-:W-:Y:S05]  /*7130*/  BSYNC B0 ;  /* 0x0000000000007941 */ /* 0x000fea0003800000 */
.L_x_122:
[----:B------:R-:W-:Y:S02]  /*7140*/  ISETP.NE.AND P0, PT, R64, RZ, PT ;  /* 0x000000ff4000720c */ /* 0x000fe40003f05270 */
[----:B------:R-:W-:Y:S11]  /*7150*/  IADD3 R26, PT, PT, R26, 0x1, RZ ;  /* 0x000000011a1a7810 */ /* 0x000ff60007ffe0ff */
[----:B------:R3:W4:Y:S04]  /*7160*/  @P0 LDS.128 R28, [R4+UR43+0x200] ;  /* 0x0002002b041c0984 */ /* 0x0007280008000c00 */
[----:B------:R3:W1:Y:S02]  /*7170*/  @P0 LDS.128 R36, [R3+0x200] ;  /* 0x0002000003240984 */ /* 0x0006640000000c00 */
.L_x_121:
[----:B------:R-:W-:Y:S05]  /*7180*/  BSYNC B1 ;  /* 0x0000000000017941 */ /* 0x000fea0003800000 */
.L_x_120:
[----:B--2---:R-:W-:Y:S05]  /*7190*/  VIADD R0, R25, 0x10 ;  /* 0x0000001019007836 */ /* 0x004fea0000000000 */
[----:B------:R-:W-:Y:S04]  /*71a0*/  SHF.R.U32.HI R0, RZ, 0x15, R0 ;  /* 0x00000015ff007819 */ /* 0x000fe80000011600 */
[----:B------:R-:W-:Y:S11]  /*71b0*/  LOP3.LUT P0, RZ, R0, 0x3, R47, 0x48, !PT ;  /* 0x0000000300ff7812 */ /* 0x000ff6000780482f */
[----:B------:R-:W-:Y:S02]  /*71c0*/  @!UPT UIADD3 URZ, UPT, UPT, URZ, URZ, URZ ;  /* 0x000000fffffff290 */ /* 0x000fe4000fffe0ff */
[----:B------:R-:W-:Y:S05]  /*71d0*/  @!P0 BRA `(.L_x_125) ;  /* 0x0000000000408947 */ /* 0x000fea0003800000 */
[----:B------:R-:W2:Y:S01]  /*71e0*/  LDCU.64 UR8, c[0x4][0x70] ;  /* 0x01000e00ff0877ac */ /* 0x000ea20008000a00 */
[----:B---3--:R-:W-:Y:S01]  /*71f0*/  MOV R3, 0x0 ;  /* 0x0000000000037802 */ /* 0x008fe20000000f00 */
[----:B------:R-:W-:Y:S02]  /*7200*/  HFMA2 R12, -RZ, RZ, 0, 5.9604644775390625e-08 ;  /* 0x00000001ff0c7431 */ /* 0x000fe400000001ff */
[----:B-1----:R-:W-:Y:S02]  /*7210*/  IMAD.MOV.U32 R8, RZ, RZ, 0x192 ;  /* 0x00000192ff087424 */ /* 0x002fe400078e00ff */
[----:B------:R-:W-:Y:S01]  /*7220*/  IMAD.MOV.U32 R13, RZ, RZ, RZ ;  /* 0x000000ffff0d7224 */ /* 0x000fe200078e00ff */
[----:B------:R-:W1:Y:S01]  /*7230*/  LDCU.64 UR6, c[0x4][0x78] ;  /* 0x01000f00ff0677ac */ /* 0x000e620008000a00 */
[----:B------:R-:W3:Y:S01]  /*7240*/  LDC.64 R2, c[0x4][R3] ;  /* 0x0100000003027b82 */ /* 0x000ee20000000a00 */
[----:B------:R-:W5:Y:S01]  /*7250*/  LDCU.64 UR4, c[0x4][0x10] ;  /* 0x01000200ff0477ac */ /* 0x000f620008000a00 */
[----:B--2---:R-:W-:Y:S01]  /*7260*/  MOV R5, UR9 ;  /* 0x0000000900057c02 */ /* 0x004fe20008000f00 */
[----:B------:R-:W-:Y:S01]  /*7270*/  IMAD.U32 R4, RZ, RZ, UR8 ;  /* 0x00000008ff047e24 */ /* 0x000fe2000f8e00ff */
[----:B-1----:R-:W-:Y:S01]  /*7280*/  MOV R7, UR7 ;  /* 0x0000000700077c02 */ /* 0x002fe20008000f00 */
[----:B------:R-:W-:Y:S01]  /*7290*/  IMAD.U32 R6, RZ, RZ, UR6 ;  /* 0x00000006ff067e24 */ /* 0x000fe2000f8e00ff */
[----:B-----5:R-:W-:Y:S01]  /*72a0*/  MOV R11, UR5 ;  /* 0x00000005000b7c02 */ /* 0x020fe20008000f00 */
[----:B------:R-:W-:Y:S02]  /*72b0*/  IMAD.U32 R10, RZ, RZ, UR4 ;  /* 0x00000004ff0a7e24 */ /* 0x000fe4000f8e00ff */
[----:B------:R-:W-:Y:S07]  /*72c0*/  LEPC R20, `(.L_x_125) ;  /* 0x000000001014794e */ /* 0x000fee0000000000 */
[----:B---34-:R-:W-:Y:S05]  /*72d0*/  CALL.ABS.NOINC R2 ;  /* 0x0000000002007343 */ /* 0x018fea0003c00000 */
.L_x_125:
[----:B---34-:R-:W-:Y:S01]  /*72e0*/  SHF.L.U32 R3, R28, 0x10, RZ ;  /* 0x000000101c037819 */ /* 0x018fe200000006ff */
[----:B------:R-:W-:Y:S05]  /*72f0*/  WARPSYNC.ALL ;  /* 0x0000000000007948 */ /* 0x000fea0003800000 */
[----:B------:R-:W-:Y:S01]  /*7300*/  R2UR UR4, R25 ;  /* 0x00000000190472ca */ /* 0x000fe200000e0000 */
[----:B------:R-:W-:Y:S01]  /*7310*/  BSSY.RECONVERGENT B0, `(.L_x_126) ;  /* 0x000005b000007945 */ /* 0x000fe20003800200 */
[----:B------:R-:W-:Y:S02]  /*7320*/  SHF.L.U32 R20, R30, 0x10, RZ ;  /* 0x000000101e147819 */ /* 0x000fe400000006ff */
[----:B------:R-:W-:Y:S02]  /*7330*/  ISETP.NE.AND P6, PT, R61, RZ, PT ;  /* 0x000000ff3d00720c */ /* 0x000fe40003fc5270 */
[----:B------:R-:W-:Y:S07]  /*7340*/  ISETP.NE.AND P0, PT, R60, RZ, PT ;  /* 0x000000ff3c00720c */ /* 0x000fee0003f05270 */
[----:B-1----:R-:W1:Y:S02]  /*7350*/  LDTM.x16 R4, tmem[UR4+0x10] ;  /* 0x00001004000479ee */ /* 0x002e640008240000 */
[----:B-1----:R-:W-:Y:S01]  /*7360*/  FMUL R0, R24, R4 ;  /* 0x0000000418007220 */ /* 0x002fe20000400000 */
[----:B------:R-:W-:Y:S01]  /*7370*/  LOP3.LUT R4, R28, 0xffff0000, RZ, 0xc0, !PT ;  /* 0xffff00001c047812 */ /* 0x000fe200078ec0ff */
[C---:B------:R-:W-:Y:S01]  /*7380*/  FMUL R2, R24.reuse, R5 ;  /* 0x0000000518027220 */ /* 0x040fe20000400000 */
[----:B------:R-:W-:Y:S01]  /*7390*/  SHF.L.U32 R5, R29, 0x10, RZ ;  /* 0x000000101d057819 */ /* 0x000fe200000006ff */
[----:B------:R-:W-:Y:S01]  /*73a0*/  FFMA R0, R27, R3, R0 ;  /* 0x000000031b007223 */ /* 0x000fe20000000000 */
[C---:B------:R-:W-:Y:S01]  /*73b0*/  FMUL R3, R24.reuse, R6 ;  /* 0x0000000618037220 */ /* 0x040fe20000400000 */
[----:B------:R-:W-:Y:S01]  /*73c0*/  LOP3.LUT R6, R29, 0xffff0000, RZ, 0xc0, !PT ;  /* 0xffff00001d067812 */ /* 0x000fe200078ec0ff */
[C---:B------:R-:W-:Y:S01]  /*73d0*/  FFMA R2, R27.reuse, R4, R2 ;  /* 0x000000041b027223 */ /* 0x040fe20000000002 */
[C---:B------:R-:W-:Y:S01]  /*73e0*/  FMUL R7, R24.reuse, R7 ;  /* 0x0000000718077220 */ /* 0x040fe20000400000 */
[C---:B------:R-:W-:Y:S01]  /*73f0*/  FFMA R3, R27.reuse, R5, R3 ;  /* 0x000000051b037223 */ /* 0x040fe20000000003 */
[C---:B------:R-:W-:Y:S01]  /*7400*/  FMUL R4, R24.reuse, R8 ;  /* 0x0000000818047220 */ /* 0x040fe20000400000 */
[----:B------:R-:W-:Y:S01]  /*7410*/  FMUL R5, R24, R9 ;  /* 0x0000000918057220 */ /* 0x000fe20000400000 */
[----:B------:R-:W-:Y:S01]  /*7420*/  F2FP.BF16.F32.PACK_AB R32, R2, R0 ;  /* 0x000000000220723e */ /* 0x000fe200000010ff */
[C---:B------:R-:W-:Y:S01]  /*7430*/  FFMA R7, R27.reuse, R6, R7 ;  /* 0x000000061b077223 */ /* 0x040fe20000000007 */
[----:B------:R-:W-:Y:S01]  /*7440*/  LOP3.LUT R0, R30, 0xffff0000, RZ, 0xc0, !PT ;  /* 0xffff00001e007812 */ /* 0x000fe200078ec0ff */
[----:B------:R-:W-:Y:S01]  /*7450*/  FFMA R4, R27, R20, R4 ;  /* 0x000000141b047223 */ /* 0x000fe20000000004 */
[----:B------:R-:W-:Y:S01]  /*7460*/  SHF.L.U32 R2, R31, 0x10, RZ ;  /* 0x000000101f027819 */ /* 0x000fe200000006ff */
[----:B------:R-:W-:Y:S01]  /*7470*/  FMUL R6, R24, R10 ;  /* 0x0000000a18067220 */ /* 0x000fe20000400000 */
[----:B------:R-:W-:Y:S01]  /*7480*/  F2FP.BF16.F32.PACK_AB R33, R7, R3 ;  /* 0x000000030721723e */ /* 0x000fe200000010ff */
[----:B------:R-:W-:Y:S01]  /*7490*/  FFMA R5, R27, R0, R5 ;  /* 0x000000001b057223 */ /* 0x000fe20000000005 */
[----:B------:R-:W-:Y:S01]  /*74a0*/  LOP3.LUT R3, R31, 0xffff0000, RZ, 0xc0, !PT ;  /* 0xffff00001f037812 */ /* 0x000fe200078ec0ff */
[----:B------:R-:W-:Y:S01]  /*74b0*/  FFMA R6, R27, R2, R6 ;  /* 0x000000021b067223 */ /* 0x000fe20000000006 */
[----:B------:R-:W-:Y:S01]  /*74c0*/  SHF.L.U32 R7, R36, 0x10, RZ ;  /* 0x0000001024077819 */ /* 0x000fe200000006ff */
[----:B------:R-:W-:Y:S01]  /*74d0*/  FMUL R11, R24, R11 ;  /* 0x0000000b180b7220 */ /* 0x000fe20000400000 */
[----:B------:R-:W-:Y:S01]  /*74e0*/  LOP3.LUT R0, R36, 0xffff0000, RZ, 0xc0, !PT ;  /* 0xffff000024007812 */ /* 0x000fe200078ec0ff */
[C---:B------:R-:W-:Y:S01]  /*74f0*/  FMUL R8, R24.reuse, R12 ;  /* 0x0000000c18087220 */ /* 0x040fe20000400000 */
[----:B------:R-:W-:Y:S01]  /*7500*/  SHF.L.U32 R2, R37, 0x10, RZ ;  /* 0x0000001025027819 */ /* 0x000fe200000006ff */
[C---:B------:R-:W-:Y:S01]  /*7510*/  FMUL R9, R24.reuse, R13 ;  /* 0x0000000d18097220 */ /* 0x040fe20000400000 */
[----:B------:R-:W-:Y:S01]  /*7520*/  F2FP.BF16.F32.PACK_AB R34, R5, R4 ;  /* 0x000000040522723e */ /* 0x000fe200000010ff */
[----:B------:R-:W-:Y:S01]  /*7530*/  FFMA R11, R27, R3, R11 ;  /* 0x000000031b0b7223 */ /* 0x000fe2000000000b */
[----:B------:R-:W-:Y:S01]  /*7540*/  SHF.L.U32 R3, R39, 0x10, RZ ;  /* 0x0000001027037819 */ /* 0x000fe200000006ff */
[----:B------:R-:W-:Y:S01]  /*7550*/  FFMA R8, R27, R7, R8 ;  /* 0x000000071b087223 */ /* 0x000fe20000000008 */
[----:B------:R-:W-:Y:S01]  /*7560*/  LOP3.LUT R4, R39, 0xffff0000, RZ, 0xc0, !PT ;  /* 0xffff000027047812 */ /* 0x000fe200078ec0ff */
[----:B------:R-:W-:Y:S01]  /*7570*/  FFMA R9, R27, R0, R9 ;  /* 0x000000001b097223 */ /* 0x000fe20000000009 */
[----:B------:R-:W-:Y:S01]  /*7580*/  LOP3.LUT R0, R37, 0xffff0000, RZ, 0xc0, !PT ;  /* 0xffff000025007812 */ /* 0x000fe200078ec0ff */
[C---:B------:R-:W-:Y:S01]  /*7590*/  FMUL R10, R24.reuse, R14 ;  /* 0x0000000e180a7220 */ /* 0x040fe20000400000 */
[C---:B------:R-:W-:Y:S01]  /*75a0*/  FMUL R15, R24.reuse, R15 ;  /* 0x0000000f180f7220 */ /* 0x040fe20000400000 */
[C---:B------:R-:W-:Y:S01]  /*75b0*/  FMUL R12, R24.reuse, R16 ;  /* 0x00000010180c7220 */ /* 0x040fe20000400000 */
[----:B------:R-:W-:Y:S01]  /*75c0*/  FMUL R13, R24, R17 ;  /* 0x00000011180d7220 */ /* 0x000fe20000400000 */
[C---:B------:R-:W-:Y:S01]  /*75d0*/  FFMA R10, R27.reuse, R2, R10 ;  /* 0x000000021b0a7223 */ /* 0x040fe2000000000a */
[----:B------:R-:W-:Y:S01]  /*75e0*/  FFMA R15, R27, R0, R15 ;  /* 0x000000001b0f7223 */ /* 0x000fe2000000000f */
[----:B------:R-:W-:Y:S01]  /*75f0*/  SHF.L.U32 R2, R38, 0x10, RZ ;  /* 0x0000001026027819 */ /* 0x000fe200000006ff */
[----:B------:R-:W-:Y:S01]  /*7600*/  FMUL R14, R24, R18 ;  /* 0x00000012180e7220 */ /* 0x000fe20000400000 */
[----:B------:R-:W-:Y:S01]  /*7610*/  LOP3.LUT R0, R38, 0xffff0000, RZ, 0xc0, !PT ;  /* 0xffff000026007812 */ /* 0x000fe200078ec0ff */
[----:B------:R-:W-:Y:S01]  /*7620*/  FMUL R19, R24, R19 ;  /* 0x0000001318137220 */ /* 0x000fe20000400000 */
[----:B------:R-:W-:Y:S01]  /*7630*/  F2FP.BF16.F32.PACK_AB R35, R11, R6 ;  /* 0x000000060b23723e */ /* 0x000fe200000010ff */
[----:B------:R-:W-:Y:S01]  /*7640*/  FFMA R12, R27, R2, R12 ;  /* 0x000000021b0c7223 */ /* 0x000fe2000000000c */
[----:B------:R-:W-:Y:S01]  /*7650*/  F2FP.BF16.F32.PACK_AB R8, R9, R8 ;  /* 0x000000080908723e */ /* 0x000fe200000010ff */
[C---:B------:R-:W-:Y:S01]  /*7660*/  FFMA R13, R27.reuse, R0, R13 ;  /* 0x000000001b0d7223 */ /* 0x040fe2000000000d */
[C---:B------:R-:W-:Y:S01]  /*7670*/  FFMA R14, R27.reuse, R3, R14 ;  /* 0x000000031b0e7223 */ /* 0x040fe2000000000e */
[----:B------:R1:W-:Y:S01]  /*7680*/  STS.128 [R56+UR43+0x1200], R32 ;  /* 0x0012002038007988 */ /* 0x0003e20008000c2b */
[----:B------:R-:W-:Y:S01]  /*7690*/  FFMA R19, R27, R4, R19 ;  /* 0x000000041b137223 */ /* 0x000fe20000000013 */
[----:B------:R-:W-:Y:S02]  /*76a0*/  F2FP.BF16.F32.PACK_AB R9, R15, R10 ;  /* 0x0000000a0f09723e */ /* 0x000fe400000010ff */
[----:B------:R-:W-:Y:S02]  /*76b0*/  F2FP.BF16.F32.PACK_AB R10, R13, R12 ;  /* 0x0000000c0d0a723e */ /* 0x000fe400000010ff */
[----:B------:R-:W-:Y:S02]  /*76c0*/  F2FP.BF16.F32.PACK_AB R11, R19, R14 ;  /* 0x0000000e130b723e */ /* 0x000fe400000010ff */
[----:B------:R-:W-:Y:S02]  /*76d0*/  MOV R2, UR46 ;  /* 0x0000002e00027c02 */ /* 0x000fe40008000f00 */
[----:B------:R-:W-:Y:S01]  /*76e0*/  MOV R0, UR47 ;  /* 0x0000002f00007c02 */ /* 0x000fe20008000f00 */
[----:B------:R1:W-:Y:S01]  /*76f0*/  STS.128 [R62+0x1200], R8 ;  /* 0x001200083e007388 */ /* 0x0003e20000000c00 */
[----:B------:R-:W-:Y:S02]  /*7700*/  @P6 LEA R2, R2, UR43, 0x3 ;  /* 0x0000002b02026c11 */ /* 0x000fe4000f8e18ff */
[----:B------:R-:W-:Y:S02]  /*7710*/  @P6 SHF.L.U32 R3, R59, 0x1f, RZ ;  /* 0x0000001f3b036819 */ /* 0x000fe400000006ff */
[----:B------:R-:W-:Y:S01]  /*7720*/  @P6 IADD3 R2, PT, PT, R2, 0x70, RZ ;  /* 0x0000007002026810 */ /* 0x000fe20007ffe0ff */
[----:B------:R-:W-:Y:S01]  /*7730*/  @!PT LDS RZ, [RZ] ;  /* 0x00000000fffff984 */ /* 0x000fe20000000800 */
[----:B------:R-:W-:Y:S01]  /*7740*/  @!PT LDS RZ, [RZ] ;  /* 0x00000000fffff984 */ /* 0x000fe20000000800 */
[----:B------:R-:W-:Y:S01]  /*7750*/  @!PT LDS RZ, [RZ] ;  /* 0x00000000fffff984 */ /* 0x000fe20000000800 */
[----:B------:R-:W-:Y:S01]  /*7760*/  @!PT LDS RZ, [RZ] ;  /* 0x00000000fffff984 */ /* 0x000fe20000000800 */
[----:B------:R2:W-:Y:S06]  /*7770*/  MEMBAR.ALL.CTA ;  /* 0x0000000000007992 */ /* 0x0005ec0000008000 */
[----:B--2---:R-:W2:Y:S01]  /*7780*/  FENCE.VIEW.ASYNC.S ;  /* 0x00000000000073c6 */ /* 0x004ea20000000000 */
[----:B------:R-:W-:Y:S02]  /*7790*/  @P6 PRMT R0, R0, 0x654, R2 ;  /* 0x0000065400006816 */ /* 0x000fe40000000002 */
[----:B------:R-:W-:Y:S01]  /*77a0*/  LEA R2, R26, UR43, 0x3 ;  /* 0x0000002b1a027c11 */ /* 0x000fe2000f8e18ff */
[----:B--2---:R-:W-:Y:S06]  /*77b0*/  BAR.SYNC.DEFER_BLOCKING 0x1, 0x80 ;  /* 0x0042000000007b1d */ /* 0x004fec0000010000 */
[----:B------:R-:W-:Y:S05]  /*77c0*/  @P0 BRA `(.L_x_127) ;  /* 0x00000000003c0947 */ /* 0x000fea0003800000 */
[----:B------:R-:W2:Y:S01]  /*77d0*/  LDCU.64 UR6, c[0x0][0x348] ;  /* 0x00006900ff0677ac */ /* 0x000ea20008000a00 */
[----:B------:R-:W-:Y:S02]  /*77e0*/  UIADD3 UR13, UPT, UPT, UR49, 0x10, URZ ;  /* 0x00000010310d7890 */ /* 0x000fe4000fffe0ff */
[----:B------:R-:W-:Y:S01]  /*77f0*/  UIADD3 UR12, UPT, UPT, UR43, 0x1200, URZ ;  /* 0x000012002b0c7890 */ /* 0x000fe2000fffe0ff */
[----:B------:R-:W-:Y:S01]  /*7800*/  UMOV UR14, UR50 ;  /* 0x00000032000e7c82 */ /* 0x000fe20008000000 */
[----:B------:R-:W-:Y:S01]  /*7810*/  UMOV UR15, UR36 ;  /* 0x00000024000f7c82 */ /* 0x000fe20008000000 */
[----:B------:R-:W-:Y:S02]  /*7820*/  UIADD3 UR9, UPT, UPT, UR49, 0x50, URZ ;  /* 0x0000005031097890 */ /* 0x000fe4000fffe0ff */
[----:B------:R-:W-:Y:S01]  /*7830*/  UIADD3 UR8, UPT, UPT, UR43, 0x1a00, URZ ;  /* 0x00001a002b087890 */ /* 0x000fe2000fffe0ff */
[----:B------:R-:W-:Y:S01]  /*7840*/  UMOV UR10, UR50 ;  /* 0x00000032000a7c82 */ /* 0x000fe20008000000 */
[----:B------:R-:W-:Y:S01]  /*7850*/  UMOV UR11, UR36 ;  /* 0x00000024000b7c82 */ /* 0x000fe20008000000 */
[----:B--2---:R-:W-:Y:S04]  /*7860*/  UIADD3 UR4, UP0, UPT, UR6, 0x680, URZ ;  /* 0x0000068006047890 */ /* 0x004fe8000ff1e0ff */
[----:B------:R-:W-:Y:S09]  /*7870*/  UIADD3.X UR5, UPT, UPT, URZ, UR7, URZ, UP0, !UPT ;  /* 0x00000007ff057290 */ /* 0x000ff200087fe4ff */
[----:B------:R2:W-:Y:S01]  /*7880*/  UTMASTG.3D [UR12], [UR4] ;  /* 0x0000000c040073b5 */ /* 0x0005e20008010000 */
[----:B------:R2:W-:Y:S01]  /*7890*/  UTMASTG.3D [UR8], [UR4] ;  /* 0x00000008040073b5 */ /* 0x0005e20008010000 */
[----:B------:R0:W-:Y:S01]  /*78a0*/  UTMACMDFLUSH ;  /* 0x00000000000079b7 */ /* 0x0001e20000000000 */
[----:B--2---:R-:W-:Y:S04]  /*78b0*/  DEPBAR.LE SB0, 0x1 ;  /* 0x000080400000791a */ /* 0x004fe80000000000 */
.L_x_127:
[----:B------:R-:W-:Y:S05]  /*78c0*/  BSYNC.RECONVERGENT B0 ;  /* 0x0000000000007941 */ /* 0x000fea0003800200 */
.L_x_126:
[----:B------:R-:W-:Y:S01]  /*78d0*/  BAR.SYNC.DEFER_BLOCKING 0x1, 0x80 ;  /* 0x0042000000007b1d */ /* 0x000fe20000010000 */
[----:B------:R-:W-:Y:S04]  /*78e0*/  UIADD3 UR4, UPT, UPT, UR46, 0x1, URZ ;  /* 0x000000012e047890 */ /* 0x000fe8000fffe0ff */
[----:B------:R-:W-:Y:S04]  /*78f0*/  UISETP.NE.AND UP0, UPT, UR4, 0x4, UPT ;  /* 0x000000040400788c */ /* 0x000fe8000bf05270 */
[----:B------:R-:W-:Y:S01]  /*7900*/  USEL UR44, UR4, URZ, UP0 ;  /* 0x000000ff042c7287 */ /* 0x000fe20008000000 */
[----:B------:R2:W-:Y:S01]  /*7910*/  @P6 SYNCS.ARRIVE.TRANS64.RED.A1T0 RZ, [R0+URZ], RZ ;  /* 0x000000ff00ff69a7 */ /* 0x0005e200081004ff */
[----:B------:R-:W-:Y:S01]  /*7920*/  BSSY B1, `(.L_x_128) ;  /* 0x0000013000017945 */ /* 0x000fe20003800000 */
[----:B------:R-:W3:Y:S02]  /*7930*/  @P6 SYNCS.PHASECHK.TRANS64.TRYWAIT P0, [R2+URZ+0x50], R3 ;  /* 0x00005003020065a7 */ /* 0x000ee400080011ff */
[----:B---3--:R-:W-:Y:S01]  /*7940*/  @P6 SEL R63, RZ, 0x1, !P0 ;  /* 0x00000001ff3f6807 */ /* 0x008fe20004000000 */
[----:B--2---:R-:W-:Y:S06]  /*7950*/  @!P6 BRA `(.L_x_129) ;  /* 0x00000000003ce947 */ /* 0x004fec0003800000 */
[----:B------:R-:W-:Y:S01]  /*7960*/  ISETP.NE.AND P1, PT, R64, RZ, PT ;  /* 0x000000ff4000720c */ /* 0x000fe20003f25270 */
[----:B------:R-:W-:Y:S01]  /*7970*/  BSSY B0, `(.L_x_130) ;  /* 0x0000009000007945 */ /* 0x000fe20003800000 */
[----:B------:R-:W-:Y:S11]  /*7980*/  ISETP.NE.AND P0, PT, R63, RZ, PT ;  /* 0x000000ff3f00720c */ /* 0x000ff60003f05270 */
[----:B------:R-:W-:Y:S05]  /*7990*/  @P1 IMAD R3, R26, 0x1000, R56 ;  /* 0x000010001a031824 */ /* 0x000fea00078e0238 */
[----:B------:R-:W-:Y:S05]  /*79a0*/  @P1 IADD3 R0, PT, PT, R3, UR43, RZ ;  /* 0x0000002b03001c10 */ /* 0x000fea000fffe0ff */
[----:B------:R-:W-:Y:S01]  /*79b0*/  @P1 IMAD.IADD R0, R65, 0x1, R0 ;  /* 0x0000000141001824 */ /* 0x000fe200078e0200 */
[----:B------:R-:W-:Y:S06]  /*79c0*/  @P0 BRA `(.L_x_131) ;  /* 0x00000000000c0947 */ /* 0x000fec0003800000 */
[----:B------:R-:W-:Y:S04]  /*79d0*/  SHF.L.U32 R4, R59, 0x1f, RZ ;  /* 0x0000001f3b047819 */ /* 0x000fe800000006ff */
[----:B------:R-:W2:Y:S02]  /*79e0*/  SYNCS.PHASECHK.TRANS64.TRYWAIT P0, [R2+URZ+0x50], R4 ;  /* 0x00005004020075a7 */ /* 0x000ea400080011ff */
[----:B--2---:R-:W-:Y:S05]  /*79f0*/  @!P0 BRA `(.L_x_132) ;  /* 0x0000002000188947 */ /* 0x004fea0003800000 */
.L_x_131:
[----:B------:R-:W-:Y:S05]  /*7a00*/  BSYNC B0 ;  /* 0x0000000000007941 */ /* 0x000fea0003800000 */
.L_x_130:
[----:B------:R-:W-:Y:S02]  /*7a10*/  ISETP.NE.AND P0, PT, R64, RZ, PT ;  /* 0x000000ff4000720c */ /* 0x000fe40003f05270 */
[----:B------:R-:W-:Y:S11]  /*7a20*/  IADD3 R26, PT, PT, R26, 0x1, RZ ;  /* 0x000000011a1a7810 */ /* 0x000ff60007ffe0ff */
[----:B------:R3:W4:Y:S04]  /*7a30*/  @P0 LDS.128 R28, [R3+UR43+0x200] ;  /* 0x0002002b031c0984 */ /* 0x0007280008000c00 */
[----:B------:R3:W1:Y:S02]  /*7a40*/  @P0 LDS.128 R36, [R0+0x200] ;  /* 0x0002000000240984 */ /* 0x0006640000000c00 */
.L_x_129:
[----:B------:R-:W-:Y:S05]  /*7a50*/  BSYNC B1 ;  /* 0x0000000000017941 */ /* 0x000fea0003800000 */
.L_x_128:
[----:B---3--:R-:W-:Y:S05]  /*7a60*/  VIADD R0, R25, 0x20 ;  /* 0x0000002019007836 */ /* 0x008fea0000000000 */
[----:B------:R-:W-:Y:S04]  /*7a70*/  SHF.R.U32.HI R0, RZ, 0x15, R0 ;  /* 0x00000015ff007819 */ /* 0x000fe80000011600 */
[----:B------:R-:W-:Y:S11]  /*7a80*/  LOP3.LUT P0, RZ, R0, 0x3, R47, 0x48, !PT ;  /* 0x0000000300ff7812 */ /* 0x000ff6000780482f */
[----:B------:R-:W-:Y:S02]  /*7a90*/  @!UPT UIADD3 URZ, UPT, UPT, URZ, URZ, URZ ;  /* 0x000000fffffff290 */ /* 0x000fe4000fffe0ff */
[----:B------:R-:W-:Y:S05]  /*7aa0*/  @!P0 BRA `(.L_x_133) ;  /* 0x0000000000408947 */ /* 0x000fea0003800000 */
[----:B------:R-:W3:Y:S01]  /*7ab0*/  LDCU.64 UR8, c[0x4][0x70] ;  /* 0x01000e00ff0877ac */ /* 0x000ee20008000a00 */
[----:B------:R-:W-:Y:S01]  /*7ac0*/  MOV R3, 0x0 ;  /* 0x0000000000037802 */ /* 0x000fe20000000f00 */
[----:B------:R-:W-:Y:S02]  /*7ad0*/  HFMA2 R12, -RZ, RZ, 0, 5.9604644775390625e-08 ;  /* 0x00000001ff0c7431 */ /* 0x000fe400000001ff */
[----:B-1----:R-:W-:Y:S02]  /*7ae0*/  IMAD.MOV.U32 R8, RZ, RZ, 0x192 ;  /* 0x00000192ff087424 */ /* 0x002fe400078e00ff */
[----:B------:R-:W-:Y:S01]  /*7af0*/  IMAD.MOV.U32 R13, RZ, RZ, RZ ;  /* 0x000000ffff0d7224 */ /* 0x000fe200078e00ff */
[----:B------:R-:W1:Y:S01]  /*7b00*/  LDCU.64 UR6, c[0x4][0x78] ;  /* 0x01000f00ff0677ac */ /* 0x000e620008000a00 */
[----:B--2---:R-:W2:Y:S01]  /*7b10*/  LDC.64 R2, c[0x4][R3] ;  /* 0x0100000003027b82 */ /* 0x004ea20000000a00 */
[----:B------:R-:W5:Y:S01]  /*7b20*/  LDCU.64 UR4, c[0x4][0x10] ;  /* 0x01000200ff0477ac */ /* 0x000f620008000a00 */
[----:B---3--:R-:W-:Y:S01]  /*7b30*/  MOV R5, UR9 ;  /* 0x0000000900057c02 */ /* 0x008fe20008000f00 */
[----:B------:R-:W-:Y:S01]  /*7b40*/  IMAD.U32 R4, RZ, RZ, UR8 ;  /* 0x00000008ff047e24 */ /* 0x000fe2000f8e00ff */
[----:B-1----:R-:W-:Y:S01]  /*7b50*/  MOV R7, UR7 ;  /* 0x0000000700077c02 */ /* 0x002fe20008000f00 */
[----:B------:R-:W-:Y:S01]  /*7b60*/  IMAD.U32 R6, RZ, RZ, UR6 ;  /* 0x00000006ff067e24 */ /* 0x000fe2000f8e00ff */
[----:B-----5:R-:W-:Y:S01]  /*7b70*/  MOV R11, UR5 ;  /* 0x00000005000b7c02 */ /* 0x020fe20008000f00 */
[----:B------:R-:W-:Y:S02]  /*7b80*/  IMAD.U32 R10, RZ, RZ, UR4 ;  /* 0x00000004ff0a7e24 */ /* 0x000fe4000f8e00ff */
[----:B------:R-:W-:Y:S07]  /*7b90*/  LEPC R20, `(.L_x_133) ;  /* 0x000000001014794e */ /* 0x000fee0000000000 */
[----:B--2-4-:R-:W-:Y:S05]  /*7ba0*/  CALL.ABS.NOINC R2 ;  /* 0x0000000002007343 */ /* 0x014fea0003c00000 */
.L_x_133:
[----:B----4-:R-:W-:Y:S01]  /*7bb0*/  SHF.L.U32 R3, R28, 0x10, RZ ;  /* 0x000000101c037819 */ /* 0x010fe200000006ff */
[----:B------:R-:W-:Y:S05]  /*7bc0*/  WARPSYNC.ALL ;  /* 0x0000000000007948 */ /* 0x000fea0003800000 */
[----:B------:R-:W-:Y:S01]  /*7bd0*/  R2UR UR4, R25 ;  /* 0x00000000190472ca */ /* 0x000fe200000e0000 */
[----:B------:R-:W-:Y:S01]  /*7be0*/  BSSY.RECONVERGENT B0, `(.L_x_134) ;  /* 0x000005b000007945 */ /* 0x000fe20003800200 */
[----:B------:R-:W-:Y:S02]  /*7bf0*/  SHF.L.U32 R20, R30, 0x10, RZ ;  /* 0x000000101e147819 */ /* 0x000fe400000006ff */
[----:B------:R-:W-:Y:S02]  /*7c00*/  ISETP.NE.AND P6, PT, R61, RZ, PT ;  /* 0x000000ff3d00720c */ /* 0x000fe40003fc5270 */
[----:B------:R-:W-:Y:S07]  /*7c10*/  ISETP.NE.AND P0, PT, R60, RZ, PT ;  /* 0x000000ff3c00720c */ /* 0x000fee0003f05270 */
[----:B-12---:R-:W1:Y:S02]  /*7c20*/  LDTM.x16 R4, tmem[UR4+0x20] ;  /* 0x00002004000479ee */ /* 0x006e640008240000 */
        /* <DEDUP_REMOVED lines=59> */
[----:B------:R-:W-:Y:S02]  /*7fe0*/  LEA R3, R26, UR43, 0x3 ;  /* 0x0000002b1a037c11 */ /* 0x000fe4000f8e18ff */
        /* <DEDUP_REMOVED lines=8> */
[----:B------:R-:W-:Y:S01]  /*8070*/  @P6 SHF.L.U32 R2, R59, 0x1f, RZ ;  /* 0x0000001f3b026819 */ /* 0x000fe200000006ff */
        /* <DEDUP_REMOVED lines=17> */
.L_x_135:
[----:B------:R-:W-:Y:S05]  /*8190*/  BSYNC.RECONVERGENT B0 ;  /* 0x0000000000007941 */ /* 0x000fea0003800200 */
.L_x_134:
        /* <DEDUP_REMOVED lines=19> */
.L_x_139:
[----:B------:R-:W-:Y:S05]  /*82d0*/  BSYNC B0 ;  /* 0x0000000000007941 */ /* 0x000fea0003800000 */
.L_x_138:
[----:B------:R-:W-:Y:S11]  /*82e0*/  ISETP.NE.AND P0, PT, R64, RZ, PT ;  /* 0x000000ff4000720c */ /* 0x000ff60003f05270 */
[----:B------:R-:W-:Y:S02]  /*82f0*/  @!UPT UIADD3 URZ, UPT, UPT, URZ, URZ, URZ ;  /* 0x000000fffffff290 */ /* 0x000fe4000fffe0ff */
[----:B------:R3:W4:Y:S04]  /*8300*/  @P0 LDS.128 R28, [R26+UR43+0x200] ;  /* 0x0002002b1a1c0984 */ /* 0x0007280008000c00 */
[----:B------:R3:W1:Y:S02]  /*8310*/  @P0 LDS.128 R36, [R65+0x200] ;  /* 0x0002000041240984 */ /* 0x0006640000000c00 */
.L_x_137:
[----:B------:R-:W-:Y:S05]  /*8320*/  BSYNC B1 ;  /* 0x0000000000017941 */ /* 0x000fea0003800000 */
.L_x_136:
[----:B--2---:R-:W-:Y:S05]  /*8330*/  VIADD R0, R25, 0x30 ;  /* 0x0000003019007836 */ /* 0x004fea0000000000 */
[----:B------:R-:W-:Y:S04]  /*8340*/  SHF.R.U32.HI R0, RZ, 0x15, R0 ;  /* 0x00000015ff007819 */ /* 0x000fe80000011600 */
[----:B------:R-:W-:Y:S11]  /*8350*/  LOP3.LUT P0, RZ, R0, 0x3, R47, 0x48, !PT ;  /* 0x0000000300ff7812 */ /* 0x000ff6000780482f */
[----:B------:R-:W-:Y:S02]  /*8360*/  @!UPT UIADD3 URZ, UPT, UPT, URZ, URZ, URZ ;  /* 0x000000fffffff290 */ /* 0x000fe4000fffe0ff */
[----:B------:R-:W-:Y:S05]  /*8370*/  @!P0 BRA `(.L_x_141) ;  /* 0x0000000000408947 */ /* 0x000fea0003800000 */
[----:B------:R-:W2:Y:S01]  /*8380*/  LDCU.64 UR8, c[0x4][0x70] ;  /* 0x01000e00ff0877ac */ /* 0x000ea20008000a00 */
[----:B------:R-:W-:Y:S01]  /*8390*/  MOV R3, 0x0 ;  /* 0x0000000000037802 */ /* 0x000fe20000000f00 */
        /* <DEDUP_REMOVED lines=14> */
.L_x_141:
[----:B------:R-:W-:Y:S01]  /*8480*/  ISETP.NE.AND P0, PT, R60, RZ, PT ;  /* 0x000000ff3c00720c */ /* 0x000fe20003f05270 */
[----:B------:R-:W-:Y:S05]  /*8490*/  WARPSYNC.ALL ;  /* 0x0000000000007948 */ /* 0x000fea0003800000 */
[----:B------:R-:W-:Y:S01]  /*84a0*/  R2UR UR4, R25 ;  /* 0x00000000190472ca */ /* 0x000fe200000e0000 */
[----:B------:R-:W-:Y:S01]  /*84b0*/  BSSY.RECONVERGENT B0, `(.L_x_142) ;  /* 0x0000057000007945 */ /* 0x000fe20003800200 */
[C---:B----4-:R-:W-:Y:S02]  /*84c0*/  SHF.L.U32 R20, R28.reuse, 0x10, RZ ;  /* 0x000000101c147819 */ /* 0x050fe400000006ff */
[----:B------:R-:W-:Y:S02]  /*84d0*/  LOP3.LUT R21, R28, 0xffff0000, RZ, 0xc0, !PT ;  /* 0xffff00001c157812 */ /* 0x000fe400078ec0ff */
[C---:B------:R-:W-:Y:S02]  /*84e0*/  SHF.L.U32 R25, R29.reuse, 0x10, RZ ;  /* 0x000000101d197819 */ /* 0x040fe400000006ff */
[----:B---3--:R-:W-:Y:S02]  /*84f0*/  LOP3.LUT R26, R29, 0xffff0000, RZ, 0xc0, !PT ;  /* 0xffff00001d1a7812 */ /* 0x008fe400078ec0ff */
[C---:B------:R-:W-:Y:S02]  /*8500*/  SHF.L.U32 R28, R30.reuse, 0x10, RZ ;  /* 0x000000101e1c7819 */ /* 0x040fe400000006ff */
[----:B------:R-:W-:Y:S01]  /*8510*/  LOP3.LUT R29, R30, 0xffff0000, RZ, 0xc0, !PT ;  /* 0xffff00001e1d7812 */ /* 0x000fe200078ec0ff */
[----:B-1----:R-:W1:Y:S01]  /*8520*/  LDTM.x16 R4, tmem[UR4+0x30] ;  /* 0x00003004000479ee */ /* 0x002e620008240000 */
[C---:B------:R-:W-:Y:S01]  /*8530*/  SHF.L.U32 R30, R31.reuse, 0x10, RZ ;  /* 0x000000101f1e7819 */ /* 0x040fe200000006ff */
[----:B------:R-:W-:Y:S01]  /*8540*/  NOP ;  /* 0x0000000000007918 */ /* 0x000fe20000000000 */
[----:B------:R-:W-:Y:S02]  /*8550*/  LOP3.LUT R31, R31, 0xffff0000, RZ, 0xc0, !PT ;  /* 0xffff00001f1f7812 */ /* 0x000fe400078ec0ff */
[C---:B------:R-:W-:Y:S02]  /*8560*/  SHF.L.U32 R32, R36.reuse, 0x10, RZ ;  /* 0x0000001024207819 */ /* 0x040fe400000006ff */
[----:B------:R-:W-:Y:S02]  /*8570*/  LOP3.LUT R33, R36, 0xffff0000, RZ, 0xc0, !PT ;  /* 0xffff000024217812 */ /* 0x000fe400078ec0ff */
[----:B------:R-:W-:Y:S02]  /*8580*/  IADD3 R53, PT, PT, R53, 0xe0, RZ ;  /* 0x000000e035357810 */ /* 0x000fe40007ffe0ff */
[----:B------:R-:W-:Y:S02]  /*8590*/  SHF.L.U32 R34, R37, 0x10, RZ ;  /* 0x0000001025227819 */ /* 0x000fe400000006ff */
[----:B------:R-:W-:Y:S02]  /*85a0*/  LOP3.LUT R53, R53, 0xfefffff8, RZ, 0xc0, !PT ;  /* 0xfefffff835357812 */ /* 0x000fe400078ec0ff */
[----:B------:R-:W-:Y:S02]  /*85b0*/  LOP3.LUT R35, R37, 0xffff0000, RZ, 0xc0, !PT ;  /* 0xffff000025237812 */ /* 0x000fe400078ec0ff */
[----:B-1----:R1:W-:Y:S01]  /*85c0*/  SYNCS.ARRIVE.TRANS64.RED.A1T0 RZ, [R53+URZ], RZ ;  /* 0x000000ff35ff79a7 */ /* 0x0023e200081004ff */
[C---:B------:R-:W-:Y:S02]  /*85d0*/  SHF.L.U32 R36, R38.reuse, 0x10, RZ ;  /* 0x0000001026247819 */ /* 0x040fe400000006ff */
[----:B------:R-:W-:Y:S02]  /*85e0*/  LOP3.LUT R37, R38, 0xffff0000, RZ, 0xc0, !PT ;  /* 0xffff000026257812 */ /* 0x000fe400078ec0ff */
[----:B------:R-:W-:Y:S01]  /*85f0*/  SHF.L.U32 R38, R39, 0x10, RZ ;  /* 0x0000001027267819 */ /* 0x000fe200000006ff */
[C---:B------:R-:W-:Y:S01]  /*8600*/  FMUL R4, R24.reuse, R4 ;  /* 0x0000000418047220 */ /* 0x040fe20000400000 */
[C---:B------:R-:W-:Y:S01]  /*8610*/  FMUL R5, R24.reuse, R5 ;  /* 0x0000000518057220 */ /* 0x040fe20000400000 */
[C---:B------:R-:W-:Y:S01]  /*8620*/  FMUL R6, R24.reuse, R6 ;  /* 0x0000000618067220 */ /* 0x040fe20000400000 */
[C---:B------:R-:W-:Y:S01]  /*8630*/  FMUL R7, R24.reuse, R7 ;  /* 0x0000000718077220 */ /* 0x040fe20000400000 */
[C---:B------:R-:W-:Y:S01]  /*8640*/  FFMA R4, R27.reuse, R20, R4 ;  /* 0x000000141b047223 */ /* 0x040fe20000000004 */
        /* <DEDUP_REMOVED lines=15> */
[C---:B------:R-:W-:Y:S01]  /*8740*/  FMUL R12, R24.reuse, R16 ;  /* 0x00000010180c7220 */ /* 0x040fe20000400000 */
[C---:B------:R-:W-:Y:S01]  /*8750*/  FFMA R0, R27.reuse, R32, R0 ;  /* 0x000000201b007223 */ /* 0x040fe20000000000 */
[C---:B------:R-:W-:Y:S01]  /*8760*/  FMUL R13, R24.reuse, R17 ;  /* 0x00000011180d7220 */ /* 0x040fe20000400000 */
[----:B------:R-:W-:Y:S01]  /*8770*/  FFMA R2, R27, R33, R2 ;  /* 0x000000211b027223 */ /* 0x000fe20000000002 */
[----:B------:R-:W-:Y:S01]  /*8780*/  F2FP.BF16.F32.PACK_AB R4, R5, R4 ;  /* 0x000000040504723e */ /* 0x000fe200000010ff */
[C---:B------:R-:W-:Y:S01]  /*8790*/  FMUL R14, R24.reuse, R18 ;  /* 0x00000012180e7220 */ /* 0x040fe20000400000 */
[----:B------:R-:W-:Y:S01]  /*87a0*/  FFMA R3, R27, R34, R3 ;  /* 0x000000221b037223 */ /* 0x000fe20000000003 */
[----:B------:R-:W-:Y:S01]  /*87b0*/  LOP3.LUT R39, R39, 0xffff0000, RZ, 0xc0, !PT ;  /* 0xffff000027277812 */ /* 0x000fe200078ec0ff */
[----:B------:R-:W-:Y:S01]  /*87c0*/  FFMA R15, R27, R35, R15 ;  /* 0x000000231b0f7223 */ /* 0x000fe2000000000f */
[----:B------:R-:W-:Y:S01]  /*87d0*/  F2FP.BF16.F32.PACK_AB R5, R7, R6 ;  /* 0x000000060705723e */ /* 0x000fe200000010ff */
[----:B------:R-:W-:Y:S01]  /*87e0*/  FMUL R19, R24, R19 ;  /* 0x0000001318137220 */ /* 0x000fe20000400000 */
[----:B------:R-:W-:Y:S01]  /*87f0*/  F2FP.BF16.F32.PACK_AB R6, R9, R8 ;  /* 0x000000080906723e */ /* 0x000fe200000010ff */
        /* <DEDUP_REMOVED lines=34> */
.L_x_143:
[----:B------:R-:W-:Y:S05]  /*8a20*/  BSYNC.RECONVERGENT B0 ;  /* 0x0000000000007941 */ /* 0x000fea0003800200 */
.L_x_142:
[----:B------:R-:W-:Y:S01]  /*8a30*/  BAR.SYNC.DEFER_BLOCKING 0x1, 0x80 ;  /* 0x0042000000007b1d */ /* 0x000fe20000010000 */
[----:B------:R-:W-:Y:S01]  /*8a40*/  UISETP.NE.AND UP0, UPT, UR52, -0x4, UPT ;  /* 0xfffffffc3400788c */ /* 0x000fe2000bf05270 */
[----:B------:R-:W-:Y:S08]  /*8a50*/  IADD3 R22, PT, PT, R22, 0x1, RZ ;  /* 0x0000000116167810 */ /* 0x000ff00007ffe0ff */
[----:B------:R-:W-:Y:S05]  /*8a60*/  BRA.U !UP0, `(.L_x_144) ;  /* 0x0000000108287547 */ /* 0x000fea000b800000 */
[----:B------:R-:W-:Y:S01]  /*8a70*/  ISETP.NE.AND P0, PT, R61, RZ, PT ;  /* 0x000000ff3d00720c */ /* 0x000fe20003f05270 */
[----:B------:R-:W-:Y:S01]  /*8a80*/  IMAD.U32 R2, RZ, RZ, UR46 ;  /* 0x0000002eff027e24 */ /* 0x000fe2000f8e00ff */
[----:B------:R-:W-:Y:S01]  /*8a90*/  UIADD3 UR4, UPT, UPT, UR46, 0x1, URZ ;  /* 0x000000012e047890 */ /* 0x000fe2000fffe0ff */
[----:B------:R-:W-:Y:S03]  /*8aa0*/  IMAD.U32 R0, RZ, RZ, UR47 ;  /* 0x0000002fff007e24 */ /* 0x000fe6000f8e00ff */
[----:B------:R-:W-:Y:S04]  /*8ab0*/  UISETP.NE.AND UP0, UPT, UR4, 0x4, UPT ;  /* 0x000000040400788c */ /* 0x000fe8000bf05270 */
[----:B------:R-:W-:Y:S03]  /*8ac0*/  USEL UR46, UR4, URZ, UP0 ;  /* 0x000000ff042e7287 */ /* 0x000fe60008000000 */
[----:B------:R-:W-:Y:S05]  /*8ad0*/  @P0 LEA R2, R2, UR43, 0x3 ;  /* 0x0000002b02020c11 */ /* 0x000fea000f8e18ff */
[----:B------:R-:W-:Y:S05]  /*8ae0*/  @P0 VIADD R2, R2, 0x70 ;  /* 0x0000007002020836 */ /* 0x000fea0000000000 */
[----:B------:R-:W-:Y:S04]  /*8af0*/  @P0 PRMT R0, R0, 0x654, R2 ;  /* 0x0000065400000816 */ /* 0x000fe80000000002 */
[----:B------:R2:W-:Y:S03]  /*8b00*/  @P0 SYNCS.ARRIVE.TRANS64.RED.A1T0 RZ, [R0+URZ], RZ ;  /* 0x000000ff00ff09a7 */ /* 0x0005e600081004ff */
.L_x_144:
[----:B------:R-:W-:Y:S01]  /*8b10*/  R2UR UR4, R50 ;  /* 0x00000000320472ca */ /* 0x000fe200000e0000 */
[----:B------:R-:W-:Y:S01]  /*8b20*/  UISETP.NE.AND UP0, UPT, UR62, URZ, UPT ;  /* 0x000000ff3e00728c */ /* 0x000fe2000bf05270 */
[----:B------:R-:W-:Y:S01]  /*8b30*/  ISETP.NE.AND P0, PT, R55, 0x2, PT ;  /* 0x000000023700780c */ /* 0x000fe20003f05270 */
[----:B------:R-:W-:Y:S01]  /*8b40*/  UIADD3 UR24, UPT, UPT, UR37, UR63, URZ ;  /* 0x0000003f25187290 */ /* 0x000fe2000fffe0ff */
[----:B------:R-:W-:Y:S01]  /*8b50*/  ISETP.NE.AND P1, PT, R22, 0x4, PT ;  /* 0x000000041600780c */ /* 0x000fe20003f25270 */
[----:B------:R-:W-:Y:S01]  /*8b60*/  UIADD3 UR52, UPT, UPT, UR52, 0x4, URZ ;  /* 0x0000000434347890 */ /* 0x000fe2000fffe0ff */
[----:B------:R-:W-:Y:S01]  /*8b70*/  SEL R2, RZ, 0x1, P0 ;  /* 0x00000001ff027807 */ /* 0x000fe20000000000 */
[----:B------:R-:W-:Y:S01]  /*8b80*/  UMOV UR36, UR61 ;  /* 0x0000003d00247c82 */ /* 0x000fe20008000000 */
[----:B--2---:R-:W-:Y:S02]  /*8b90*/  SEL R0, RZ, 0x1, P1 ;  /* 0x00000001ff007807 */ /* 0x004fe40000800000 */
[----:B------:R-:W-:Y:S02]  /*8ba0*/  LOP3.LUT R57, R57, R2, RZ, 0x3c, !PT ;  /* 0x0000000239397212 */ /* 0x000fe400078e3cff */
[----:B------:R-:W-:Y:S01]  /*8bb0*/  LOP3.LUT R58, R58, R0, RZ, 0x3c, !PT ;  /* 0x000000003a3a7212 */ /* 0x000fe200078e3cff */
[----:B------:R-:W-:Y:S01]  /*8bc0*/  UIADD3 UR20, UPT, UPT, UR38, UR4, URZ ;  /* 0x0000000426147290 */ /* 0x000fe2000fffe0ff */
[----:B------:R-:W-:Y:S02]  /*8bd0*/  SEL R55, R55, RZ, P0 ;  /* 0x000000ff37377207 */ /* 0x000fe40000000000 */
[----:B------:R-:W-:Y:S01]  /*8be0*/  SEL R22, R22, RZ, P1 ;  /* 0x000000ff16167207 */ /* 0x000fe20000800000 */
[----:B------:R-:W-:Y:S08]  /*8bf0*/  BRA.U UP0, `(.L_x_145) ;  /* 0xffffffcd005c7547 */ /* 0x000ff0000b83ffff */
[----:B------:R-:W-:-:S13]  /*8c00*/  R2UR UR4, R51 ;  /* 0x00000000330472ca */ /* 0x000fda00000e0000 */
[----:B------:R-:W-:-:S09]  /*8c10*/  UISETP.NE.AND UP0, UPT, UR4, URZ, UPT ;  /* 0x000000ff0400728c */ /* 0x000fd2000bf05270 */
[----:B------:R-:W-:Y:S05]  /*8c20*/  BRA.U !UP0, `(.L_x_146) ;  /* 0x0000000108487547 */ /* 0x000fea000b800000 */
[----:B------:R-:W2:Y:S02]  /*8c30*/  LDCU.64 UR4, c[0x0][0x890] ;  /* 0x00011200ff0477ac */ /* 0x000ea40008000a00 */
[----:B--2---:R-:W-:-:S04]  /*8c40*/  UISETP.NE.U32.AND UP0, UPT, UR4, URZ, UPT ;  /* 0x000000ff0400728c */ /* 0x004fc8000bf05070 */
[----:B------:R-:W-:-:S09]  /*8c50*/  UISETP.NE.AND.EX UP0, UPT, UR5, URZ, UPT, UP0 ;  /* 0x000000ff0500728c */ /* 0x000fd2000bf05300 */
[----:B------:R-:W-:Y:S05]  /*8c60*/  BRA.U UP0, `(.L_x_147) ;  /* 0x00000001000c7547 */ /* 0x000fea000b800000 */
[----:B------:R-:W-:-:S13]  /*8c70*/  FSETP.NEU.AND P0, PT, R27, RZ, PT ;  /* 0x000000ff1b00720b */ /* 0x000fda0003f0d000 */
[----:B------:R-:W-:Y:S05]  /*8c80*/  @!P0 EXIT ;  /* 0x000000000000894d */ /* 0x000fea0003800000 */
[----:B------:R-:W-:Y:S05]  /*8c90*/  BRA `(.L_x_146) ;  /* 0x00000000002c7947 */ /* 0x000fea0003800000 */
.L_x_147:
[----:B------:R-:W-:Y:S01]  /*8ca0*/  ISETP.NE.AND P0, PT, R54, RZ, PT ;  /* 0x000000ff3600720c */ /* 0x000fe20003f05270 */
[----:B------:R-:W-:-:S12]  /*8cb0*/  BSSY.RECONVERGENT B0, `(.L_x_146) ;  /* 0x0000009000007945 */ /* 0x000fd80003800200 */
[----:B------:R-:W-:Y:S05]  /*8cc0*/  @P0 BRA `(.L_x_148) ;  /* 0x0000000000140947 */ /* 0x000fea0003800000 */
[----:B------:R-:W2:Y:S02]  /*8cd0*/  LDCU.64 UR4, c[0x0][0x888] ;  /* 0x00011100ff0477ac */ /* 0x000ea40008000a00 */
[----:B--2---:R-:W-:-:S04]  /*8ce0*/  ISETP.NE.U32.AND P0, PT, RZ, UR4, PT ;  /* 0x00000004ff007c0c */ /* 0x004fc8000bf05070 */
[----:B------:R-:W-:-:S13]  /*8cf0*/  ISETP.NE.AND.EX P0, PT, RZ, UR5, PT, P0 ;  /* 0x00000005ff007c0c */ /* 0x000fda000bf05300 */
[----:B------:R-:W-:Y:S05]  /*8d00*/  @!P0 EXIT ;  /* 0x000000000000894d */ /* 0x000fea0003800000 */
[----:B------:R-:W-:Y:S05]  /*8d10*/  BRA `(.L_x_149) ;  /* 0x0000000000087947 */ /* 0x000fea0003800000 */
.L_x_148:
[----:B------:R-:W-:-:S13]  /*8d20*/  FSETP.NEU.AND P0, PT, R27, RZ, PT ;  /* 0x000000ff1b00720b */ /* 0x000fda0003f0d000 */
[----:B------:R-:W-:Y:S05]  /*8d30*/  @!P0 EXIT ;  /* 0x000000000000894d */ /* 0x000fea0003800000 */
.L_x_149:
[----:B------:R-:W-:Y:S05]  /*8d40*/  BSYNC.RECONVERGENT B0 ;  /* 0x0000000000007941 */ /* 0x000fea0003800200 */
.L_x_146:
[----:B------:R-:W-:Y:S01]  /*8d50*/  ULEA UR4, UR46, UR43, 0x3 ;  /* 0x0000002b2e047291 */ /* 0x000fe2000f8e18ff */
[----:B------:R-:W-:-:S04]  /*8d60*/  DEPBAR.LE SB0, 0x0 ;  /* 0x000080000000791a */ /* 0x000fc80000000000 */
[----:B------:R-:W-:-:S04]  /*8d70*/  UIADD3 UR4, UPT, UPT, UR4, 0x70, URZ ;  /* 0x0000007004047890 */ /* 0x000fc8000fffe0ff */
[----:B------:R-:W-:-:S09]  /*8d80*/  UPRMT UR4, UR47, 0x654, UR4 ;  /* 0x000006542f047896 */ /* 0x000fd20008000004 */
[----:B------:R-:W-:Y:S01]  /*8d90*/  SYNCS.ARRIVE.TRANS64.RED.A1T0 RZ, [UR4], RZ ;  /* 0x000000ffffff79a7 */ /* 0x000fe20008100404 */
[----:B------:R-:W-:Y:S05]  /*8da0*/  EXIT ;  /* 0x000000000000794d */ /* 0x000fea0003800000 */
.L_x_24:
[----:B--2---:R2:W3:Y:S02]  /*8db0*/  SYNCS.PHASECHK.TRANS64.TRYWAIT P0, [R0+URZ+0x110], R2 ;  /* 0x00011002000075a7 */ /* 0x0044e400080011ff */
[----:B---3--:R-:W-:Y:S05]  /*8dc0*/  @!P0 NANOSLEEP.SYNCS 0x989680 ;  /* 0x009896800000895d */ /* 0x008fea0003900000 */
[----:B------:R-:W3:Y:S02]  /*8dd0*/  @!P0 SYNCS.PHASECHK.TRANS64 P0, [R0+URZ+0x110], R2 ;  /* 0x00011002000085a7 */ /* 0x000ee400080010ff */
[----:B---3--:R-:W-:Y:S05]  /*8de0*/  @!P0 BRA `(.L_x_24) ;  /* 0xfffffffc00f08947 */ /* 0x008fea000383ffff */
[----:B------:R-:W-:Y:S05]  /*8df0*/  BRA `(.L_x_150) ;  /* 0xffffff8c00107947 */ /* 0x000fea000383ffff */
.L_x_27:
[----:B-1----:R-:W-:-:S07]  /*8e00*/  MOV R0, UR33 ;  /* 0x0000002100007c02 */ /* 0x002fce0008000f00 */
.L_x_151:
[----:B-1----:R1:W2:Y:S02]  /*8e10*/  SYNCS.PHASECHK.TRANS64.TRYWAIT P0, [R0+URZ+0x28], R3 ;  /* 0x00002803000075a7 */ /* 0x0022a400080011ff */
[----:B--2---:R-:W-:Y:S05]  /*8e20*/  @!P0 NANOSLEEP.SYNCS 0x989680 ;  /* 0x009896800000895d */ /* 0x004fea0003900000 */
[----:B------:R-:W2:Y:S02]  /*8e30*/  @!P0 SYNCS.PHASECHK.TRANS64 P0, [R0+URZ+0x28], R3 ;  /* 0x00002803000085a7 */ /* 0x000ea400080010ff */
[----:B--2---:R-:W-:Y:S05]  /*8e40*/  @!P0 BRA `(.L_x_151) ;  /* 0xfffffffc00f08947 */ /* 0x004fea000383ffff */
[----:B------:R-:W-:Y:S05]  /*8e50*/  BRA `(.L_x_26) ;  /* 0xffffff8c00687947 */ /* 0x000fea000383ffff */
.L_x_34:
[----:B-1----:R-:W-:-:S07]  /*8e60*/  MOV R0, UR17 ;  /* 0x0000001100007c02 */ /* 0x002fce0008000f00 */
.L_x_152:
[----:B-1----:R1:W2:Y:S02]  /*8e70*/  SYNCS.PHASECHK.TRANS64.TRYWAIT P0, [R0+URZ+0x28], R3 ;  /* 0x00002803000075a7 */ /* 0x0022a400080011ff */
[----:B--2---:R-:W-:Y:S05]  /*8e80*/  @!P0 NANOSLEEP.SYNCS 0x989680 ;  /* 0x009896800000895d */ /* 0x004fea0003900000 */
[----:B------:R-:W2:Y:S02]  /*8e90*/  @!P0 SYNCS.PHASECHK.TRANS64 P0, [R0+URZ+0x28], R3 ;  /* 0x00002803000085a7 */ /* 0x000ea400080010ff */
[----:B--2---:R-:W-:Y:S05]  /*8ea0*/  @!P0 BRA `(.L_x_152) ;  /* 0xfffffffc00f08947 */ /* 0x004fea000383ffff */
[----:B------:R-:W-:Y:S05]  /*8eb0*/  BRA `(.L_x_33) ;  /* 0xffffff9000287947 */ /* 0x000fea000383ffff */
.L_x_39:
[----:B-1----:R1:W2:Y:S02]  /*8ec0*/  SYNCS.PHASECHK.TRANS64.TRYWAIT P0, [R3+URZ+0xa0], R0 ;  /* 0x0000a000030075a7 */ /* 0x0022a400080011ff */
[----:B--2---:R-:W-:Y:S05]  /*8ed0*/  @!P0 NANOSLEEP.SYNCS 0x989680 ;  /* 0x009896800000895d */ /* 0x004fea0003900000 */
[----:B------:R-:W2:Y:S02]  /*8ee0*/  @!P0 SYNCS.PHASECHK.TRANS64 P0, [R3+URZ+0xa0], R0 ;  /* 0x0000a000030085a7 */ /* 0x000ea400080010ff */
[----:B--2---:R-:W-:Y:S05]  /*8ef0*/  @!P0 BRA `(.L_x_39) ;  /* 0xfffffffc00f08947 */ /* 0x004fea000383ffff */
[----:B------:R-:W-:Y:S05]  /*8f00*/  BRA `(.L_x_153) ;  /* 0xffffff9000d07947 */ /* 0x000fea000383ffff */
.L_x_43:
[----:B------:R-:W-:-:S07]  /*8f10*/  MOV R0, UR4 ;  /* 0x0000000400007c02 */ /* 0x000fce0008000f00 */
.L_x_154:
[----:B-1----:R1:W2:Y:S02]  /*8f20*/  SYNCS.PHASECHK.TRANS64.TRYWAIT P0, [R0+URZ], R2 ;  /* 0x00000002000075a7 */ /* 0x0022a400080011ff */
[----:B--2---:R-:W-:Y:S05]  /*8f30*/  @!P0 NANOSLEEP.SYNCS 0x989680 ;  /* 0x009896800000895d */ /* 0x004fea0003900000 */
[----:B------:R-:W2:Y:S02]  /*8f40*/  @!P0 SYNCS.PHASECHK.TRANS64 P0, [R0+URZ], R2 ;  /* 0x00000002000085a7 */ /* 0x000ea400080010ff */
[----:B--2---:R-:W-:Y:S05]  /*8f50*/  @!P0 BRA `(.L_x_154) ;  /* 0xfffffffc00f08947 */ /* 0x004fea000383ffff */
[----:B------:R-:W-:Y:S05]  /*8f60*/  BRA `(.L_x_155) ;  /* 0xffffff9800787947 */ /* 0x000fea000383ffff */
.L_x_44:
[----:B------:R-:W-:-:S07]  /*8f70*/  MOV R0, UR5 ;  /* 0x0000000500007c02 */ /* 0x000fce0008000f00 */
.L_x_156:
[----:B-1----:R1:W2:Y:S02]  /*8f80*/  SYNCS.PHASECHK.TRANS64.TRYWAIT P0, [R0+URZ], R3 ;  /* 0x00000003000075a7 */ /* 0x0022a400080011ff */
[----:B--2---:R-:W-:Y:S05]  /*8f90*/  @!P0 NANOSLEEP.SYNCS 0x989680 ;  /* 0x009896800000895d */ /* 0x004fea0003900000 */
[----:B------:R-:W2:Y:S02]  /*8fa0*/  @!P0 SYNCS.PHASECHK.TRANS64 P0, [R0+URZ], R3 ;  /* 0x00000003000085a7 */ /* 0x000ea400080010ff */
[----:B--2---:R-:W-:Y:S05]  /*8fb0*/  @!P0 BRA `(.L_x_156) ;  /* 0xfffffffc00f08947 */ /* 0x004fea000383ffff */
[----:B------:R-:W-:Y:S05]  /*8fc0*/  BRA `(.L_x_157) ;  /* 0xffffff9800847947 */ /* 0x000fea000383ffff */
.L_x_45:
[----:B------:R-:W-:-:S07]  /*8fd0*/  MOV R0, UR5 ;  /* 0x0000000500007c02 */ /* 0x000fce0008000f00 */
.L_x_158:
[----:B-1----:R1:W2:Y:S02]  /*8fe0*/  SYNCS.PHASECHK.TRANS64.TRYWAIT P0, [R0+URZ], R3 ;  /* 0x00000003000075a7 */ /* 0x0022a400080011ff */
[----:B--2---:R-:W-:Y:S05]  /*8ff0*/  @!P0 NANOSLEEP.SYNCS 0x989680 ;  /* 0x009896800000895d */ /* 0x004fea0003900000 */
[----:B------:R-:W2:Y:S02]  /*9000*/  @!P0 SYNCS.PHASECHK.TRANS64 P0, [R0+URZ], R3 ;  /* 0x00000003000085a7 */ /* 0x000ea400080010ff */
[----:B--2---:R-:W-:Y:S05]  /*9010*/  @!P0 BRA `(.L_x_158) ;  /* 0xfffffffc00f08947 */ /* 0x004fea000383ffff */
[----:B------:R-:W-:Y:S05]  /*9020*/  BRA `(.L_x_159) ;  /* 0xffffff9800907947 */ /* 0x000fea000383ffff */
.L_x_46:
[----:B------:R-:W-:-:S07]  /*9030*/  MOV R0, UR5 ;  /* 0x0000000500007c02 */ /* 0x000fce0008000f00 */
.L_x_160:
[----:B-1----:R1:W2:Y:S02]  /*9040*/  SYNCS.PHASECHK.TRANS64.TRYWAIT P0, [R0+URZ], R3 ;  /* 0x00000003000075a7 */ /* 0x0022a400080011ff */
[----:B--2---:R-:W-:Y:S05]  /*9050*/  @!P0 NANOSLEEP.SYNCS 0x989680 ;  /* 0x009896800000895d */ /* 0x004fea0003900000 */
[----:B------:R-:W2:Y:S02]  /*9060*/  @!P0 SYNCS.PHASECHK.TRANS64 P0, [R0+URZ], R3 ;  /* 0x00000003000085a7 */ /* 0x000ea400080010ff */
[----:B--2---:R-:W-:Y:S05]  /*9070*/  @!P0 BRA `(.L_x_160) ;  /* 0xfffffffc00f08947 */ /* 0x004fea000383ffff */
[----:B------:R-:W-:Y:S05]  /*9080*/  BRA `(.L_x_161) ;  /* 0xffffff98009c7947 */ /* 0x000fea000383ffff */
.L_x_49:
[----:B-1----:R1:W2:Y:S02]  /*9090*/  SYNCS.PHASECHK.TRANS64.TRYWAIT P0, [R2+URZ+0x100], R4 ;  /* 0x00010004020075a7 */ /* 0x0022a400080011ff */
[----:B--2---:R-:W-:Y:S05]  /*90a0*/  @!P0 NANOSLEEP.SYNCS 0x989680 ;  /* 0x009896800000895d */ /* 0x004fea0003900000 */
[----:B------:R-:W2:Y:S02]  /*90b0*/  @!P0 SYNCS.PHASECHK.TRANS64 P0, [R2+URZ+0x100], R4 ;  /* 0x00010004020085a7 */ /* 0x000ea400080010ff */
[----:B--2---:R-:W-:Y:S05]  /*90c0*/  @!P0 BRA `(.L_x_49) ;  /* 0xfffffffc00f08947 */ /* 0x004fea000383ffff */
[----:B------:R-:W-:Y:S05]  /*90d0*/  BRA `(.L_x_162) ;  /* 0xffffff9800f87947 */ /* 0x000fea000383ffff */
.L_x_50:
[----:B------:R-:W-:-:S07]  /*90e0*/  MOV R2, UR4 ;  /* 0x0000000400027c02 */ /* 0x000fce0008000f00 */
.L_x_163:
[----:B-1----:R1:W2:Y:S02]  /*90f0*/  SYNCS.PHASECHK.TRANS64.TRYWAIT P0, [R2+URZ+0xb0], R5 ;  /* 0x0000b005020075a7 */ /* 0x0022a400080011ff */
[----:B--2---:R-:W-:Y:S05]  /*9100*/  @!P0 NANOSLEEP.SYNCS 0x989680 ;  /* 0x009896800000895d */ /* 0x004fea0003900000 */
[----:B------:R-:W2:Y:S02]  /*9110*/  @!P0 SYNCS.PHASECHK.TRANS64 P0, [R2+URZ+0xb0], R5 ;  /* 0x0000b005020085a7 */ /* 0x000ea400080010ff */
[----:B--2---:R-:W-:Y:S05]  /*9120*/  @!P0 BRA `(.L_x_163) ;  /* 0xfffffffc00f08947 */ /* 0x004fea000383ffff */
[----:B------:R-:W-:Y:S05]  /*9130*/  BRA `(.L_x_164) ;  /* 0xffffff9c00087947 */ /* 0x000fea000383ffff */
.L_x_51:
[----:B-1----:R1:W2:Y:S02]  /*9140*/  SYNCS.PHASECHK.TRANS64.TRYWAIT P1, [R2+URZ+0xa0], R4 ;  /* 0x0000a004020075a7 */ /* 0x0022a400080211ff */
[----:B--2---:R-:W-:Y:S05]  /*9150*/  @!P1 NANOSLEEP.SYNCS 0x989680 ;  /* 0x009896800000995d */ /* 0x004fea0003900000 */
[----:B------:R-:W2:Y:S02]  /*9160*/  @!P1 SYNCS.PHASECHK.TRANS64 P1, [R2+URZ+0xa0], R4 ;  /* 0x0000a004020095a7 */ /* 0x000ea400080210ff */
[----:B--2---:R-:W-:Y:S05]  /*9170*/  @!P1 BRA `(.L_x_51) ;  /* 0xfffffffc00f09947 */ /* 0x004fea000383ffff */
[----:B------:R-:W-:Y:S05]  /*9180*/  BRA `(.L_x_165) ;  /* 0xffffff9c00387947 */ /* 0x000fea000383ffff */
.L_x_54:
[----:B------:R-:W-:-:S07]  /*9190*/  MOV R0, UR4 ;  /* 0x0000000400007c02 */ /* 0x000fce0008000f00 */
.L_x_166:
[----:B-1----:R1:W2:Y:S02]  /*91a0*/  SYNCS.PHASECHK.TRANS64.TRYWAIT P0, [R0+URZ+0xb0], R2 ;  /* 0x0000b002000075a7 */ /* 0x0022a400080011ff */
[----:B--2---:R-:W-:Y:S05]  /*91b0*/  @!P0 NANOSLEEP.SYNCS 0x989680 ;  /* 0x009896800000895d */ /* 0x004fea0003900000 */
[----:B------:R-:W2:Y:S02]  /*91c0*/  @!P0 SYNCS.PHASECHK.TRANS64 P0, [R0+URZ+0xb0], R2 ;  /* 0x0000b002000085a7 */ /* 0x000ea400080010ff */
[----:B--2---:R-:W-:Y:S05]  /*91d0*/  @!P0 BRA `(.L_x_166) ;  /* 0xfffffffc00f08947 */ /* 0x004fea000383ffff */
[----:B------:R-:W-:Y:S05]  /*91e0*/  BRA `(.L_x_53) ;  /* 0xffffff9c008c7947 */ /* 0x000fea000383ffff */
.L_x_63:
[----:B-1----:R-:W-:-:S04]  /*91f0*/  MOV R5, UR5 ;  /* 0x0000000500057c02 */ /* 0x002fc80008000f00 */
[----:B------:R1:W2:Y:S03]  /*9200*/  SYNCS.PHASECHK.TRANS64.TRYWAIT P0, [R5+URZ+0x8], R6 ;  /* 0x00000806050075a7 */ /* 0x0002a600080011ff */
[----:B--2---:R-:W-:Y:S05]  /*9210*/  @!P0 NANOSLEEP.SYNCS 0x989680 ;  /* 0x009896800000895d */ /* 0x004fea0003900000 */
[----:B------:R-:W2:Y:S02]  /*9220*/  @!P0 SYNCS.PHASECHK.TRANS64 P0, [R5+URZ+0x8], R6 ;  /* 0x00000806050085a7 */ /* 0x000ea400080010ff */
[----:B--2---:R-:W-:Y:S05]  /*9230*/  @!P0 BRA `(.L_x_63) ;  /* 0xfffffffc00ec8947 */ /* 0x004fea000383ffff */
[----:B------:R-:W-:Y:S05]  /*9240*/  BRA `(.L_x_62) ;  /* 0xffffffa000407947 */ /* 0x000fea000383ffff */
.L_x_65:
[----:B------:R-:W-:Y:S01]  /*9250*/  BSSY B0, `(.L_x_167) ;  /* 0x0000006000007945 */ /* 0x000fe20003800000 */
[----:B------:R-:W-:-:S07]  /*9260*/  MOV R15, 0xffffffff ;  /* 0xffffffff000f7802 */ /* 0x000fce0000000f00 */
[----:B-1---5:R-:W-:Y:S05]  /*9270*/  WARPSYNC.COLLECTIVE R15, `(.L_x_168) ;  /* 0x000000000f0c7348 */ /* 0x022fea0003c00000 */
[----:B------:R-:W-:Y:S02]  /*9280*/  ELECT P6, UR79, PT ;  /* 0x00000000004f782f */ /* 0x000fe400038c0000 */
[----:B------:R-:W-:Y:S01]  /*9290*/  MOV R14, UR79 ;  /* 0x0000004f000e7c02 */ /* 0x000fe20008000f00 */
[----:B-1---5:R-:W-:Y:S10]  /*92a0*/  ENDCOLLECTIVE ;  /* 0x000000000000791b */ /* 0x022ff40003800000 */
.L_x_168:
[----:B------:R-:W-:Y:S05]  /*92b0*/  BSYNC B0 ;  /* 0x0000000000007941 */ /* 0x000fea0003800000 */
.L_x_167:
[----:B------:R-:W-:Y:S05]  /*92c0*/  BRA `(.L_x_169) ;  /* 0xffffffa000707947 */ /* 0x000fea000383ffff */
.L_x_67:
[----:B-1----:R-:W-:-:S04]  /*92d0*/  MOV R0, UR5 ;  /* 0x0000000500007c02 */ /* 0x002fc80008000f00 */
[----:B------:R1:W2:Y:S03]  /*92e0*/  SYNCS.PHASECHK.TRANS64.TRYWAIT P0, [R0+URZ+0x8], R4 ;  /* 0x00000804000075a7 */ /* 0x0002a600080011ff */
[----:B--2---:R-:W-:Y:S05]  /*92f0*/  @!P0 NANOSLEEP.SYNCS 0x989680 ;  /* 0x009896800000895d */ /* 0x004fea0003900000 */
[----:B------:R-:W2:Y:S02]  /*9300*/  @!P0 SYNCS.PHASECHK.TRANS64 P0, [R0+URZ+0x8], R4 ;  /* 0x00000804000085a7 */ /* 0x000ea400080010ff */
[----:B--2---:R-:W-:Y:S05]  /*9310*/  @!P0 BRA `(.L_x_67) ;  /* 0xfffffffc00ec8947 */ /* 0x004fea000383ffff */
[----:B------:R-:W-:Y:S05]  /*9320*/  BRA `(.L_x_66) ;  /* 0xffffffa000747947 */ /* 0x000fea000383ffff */
.L_x_68:
[----:B-1----:R1:W2:Y:S02]  /*9330*/  SYNCS.PHASECHK.TRANS64.TRYWAIT P0, [R0+URZ+0xa0], R4 ;  /* 0x0000a004000075a7 */ /* 0x0022a400080011ff */
[----:B--2---:R-:W-:Y:S05]  /*9340*/  @!P0 NANOSLEEP.SYNCS 0x989680 ;  /* 0x009896800000895d */ /* 0x004fea0003900000 */
[----:B------:R-:W2:Y:S02]  /*9350*/  @!P0 SYNCS.PHASECHK.TRANS64 P0, [R0+URZ+0xa0], R4 ;  /* 0x0000a004000085a7 */ /* 0x000ea400080010ff */
[----:B--2---:R-:W-:Y:S05]  /*9360*/  @!P0 BRA `(.L_x_68) ;  /* 0xfffffffc00f08947 */ /* 0x004fea000383ffff */
[----:B------:R-:W-:Y:S05]  /*9370*/  BRA `(.L_x_170) ;  /* 0xffffffa400507947 */ /* 0x000fea000383ffff */
.L_x_70:
[----:B------:R-:W-:-:S07]  /*9380*/  MOV R0, UR23 ;  /* 0x0000001700007c02 */ /* 0x000fce0008000f00 */
.L_x_171:
[----:B-1----:R1:W2:Y:S02]  /*9390*/  SYNCS.PHASECHK.TRANS64.TRYWAIT P0, [R0+URZ+0xe0], R4 ;  /* 0x0000e004000075a7 */ /* 0x0022a400080011ff */
[----:B--2---:R-:W-:Y:S05]  /*93a0*/  @!P0 NANOSLEEP.SYNCS 0x989680 ;  /* 0x009896800000895d */ /* 0x004fea0003900000 */
[----:B------:R-:W2:Y:S02]  /*93b0*/  @!P0 SYNCS.PHASECHK.TRANS64 P0, [R0+URZ+0xe0], R4 ;  /* 0x0000e004000085a7 */ /* 0x000ea400080010ff */
[----:B--2---:R-:W-:Y:S05]  /*93c0*/  @!P0 BRA `(.L_x_171) ;  /* 0xfffffffc00f08947 */ /* 0x004fea000383ffff */
[----:B------:R-:W-:Y:S05]  /*93d0*/  BRA `(.L_x_172) ;  /* 0xffffffa4009c7947 */ /* 0x000fea000383ffff */
.L_x_73:
[----:B------:R-:W-:Y:S07]  /*93e0*/  MOV R0, UR5 ;  /* 0x0000000500007c02 */ /* 0x000fee0008000f00 */
.L_x_173:
[----:B-1----:R1:W2:Y:S02]  /*93f0*/  SYNCS.PHASECHK.TRANS64.TRYWAIT P0, [R0+URZ], R4 ;  /* 0x00000004000075a7 */ /* 0x0022a400080011ff */
[----:B--2---:R-:W-:Y:S05]  /*9400*/  @!P0 NANOSLEEP.SYNCS 0x989680 ;  /* 0x009896800000895d */ /* 0x004fea0003900000 */
[----:B------:R-:W2:Y:S02]  /*9410*/  @!P0 SYNCS.PHASECHK.TRANS64 P0, [R0+URZ], R4 ;  /* 0x00000004000085a7 */ /* 0x000ea400080010ff */
[----:B--2---:R-:W-:Y:S05]  /*9420*/  @!P0 BRA `(.L_x_173) ;  /* 0xfffffffc00f08947 */ /* 0x004fea000383ffff */
[----:B------:R-:W-:Y:S05]  /*9430*/  BRA `(.L_x_72) ;  /* 0xffffffa400b07947 */ /* 0x000fea000383ffff */
.L_x_77:
[----:B-1----:R-:W-:-:S07]  /*9440*/  MOV R0, UR4 ;  /* 0x0000000400007c02 */ /* 0x002fce0008000f00 */
.L_x_174:
[----:B-1----:R1:W2:Y:S02]  /*9450*/  SYNCS.PHASECHK.TRANS64.TRYWAIT P0, [R0+URZ], R2 ;  /* 0x00000002000075a7 */ /* 0x0022a400080011ff */
[----:B--2---:R-:W-:Y:S05]  /*9460*/  @!P0 NANOSLEEP.SYNCS 0x989680 ;  /* 0x009896800000895d */ /* 0x004fea0003900000 */
[----:B------:R-:W2:Y:S02]  /*9470*/  @!P0 SYNCS.PHASECHK.TRANS64 P0, [R0+URZ], R2 ;  /* 0x00000002000085a7 */ /* 0x000ea400080010ff */
[----:B--2---:R-:W-:Y:S05]  /*9480*/  @!P0 BRA `(.L_x_174) ;  /* 0xfffffffc00f08947 */ /* 0x004fea000383ffff */
[----:B------:R-:W-:Y:S05]  /*9490*/  BRA `(.L_x_175) ;  /* 0xffffffa8007c7947 */ /* 0x000fea000383ffff */
.L_x_78:
[----:B------:R-:W-:-:S07]  /*94a0*/  MOV R0, UR5 ;  /* 0x0000000500007c02 */ /* 0x000fce0008000f00 */
.L_x_176:
[----:B-1----:R1:W2:Y:S02]  /*94b0*/  SYNCS.PHASECHK.TRANS64.TRYWAIT P0, [R0+URZ], R3 ;  /* 0x00000003000075a7 */ /* 0x0022a400080011ff */
[----:B--2---:R-:W-:Y:S05]  /*94c0*/  @!P0 NANOSLEEP.SYNCS 0x989680 ;  /* 0x009896800000895d */ /* 0x004fea0003900000 */
[----:B------:R-:W2:Y:S02]  /*94d0*/  @!P0 SYNCS.PHASECHK.TRANS64 P0, [R0+URZ], R3 ;  /* 0x00000003000085a7 */ /* 0x000ea400080010ff */
[----:B--2---:R-:W-:Y:S05]  /*94e0*/  @!P0 BRA `(.L_x_176) ;  /* 0xfffffffc00f08947 */ /* 0x004fea000383ffff */
[----:B------:R-:W-:Y:S05]  /*94f0*/  BRA `(.L_x_177) ;  /* 0xffffffa800887947 */ /* 0x000fea000383ffff */
.L_x_79:
[----:B------:R-:W-:-:S07]  /*9500*/  MOV R0, UR5 ;  /* 0x0000000500007c02 */ /* 0x000fce0008000f00 */
.L_x_178:
[----:B-1----:R1:W2:Y:S02]  /*9510*/  SYNCS.PHASECHK.TRANS64.TRYWAIT P0, [R0+URZ], R3 ;  /* 0x00000003000075a7 */ /* 0x0022a400080011ff */
[----:B--2---:R-:W-:Y:S05]  /*9520*/  @!P0 NANOSLEEP.SYNCS 0x989680 ;  /* 0x009896800000895d */ /* 0x004fea0003900000 */
[----:B------:R-:W2:Y:S02]  /*9530*/  @!P0 SYNCS.PHASECHK.TRANS64 P0, [R0+URZ], R3 ;  /* 0x00000003000085a7 */ /* 0x000ea400080010ff */
[----:B--2---:R-:W-:Y:S05]  /*9540*/  @!P0 BRA `(.L_x_178) ;  /* 0xfffffffc00f08947 */ /* 0x004fea000383ffff */
[----:B------:R-:W-:Y:S05]  /*9550*/  BRA `(.L_x_179) ;  /* 0xffffffa800947947 */ /* 0x000fea000383ffff */
.L_x_82:
[----:B------:R-:W-:-:S07]  /*9560*/  MOV R0, UR17 ;  /* 0x0000001100007c02 */ /* 0x000fce0008000f00 */
.L_x_180:
[----:B-1----:R1:W2:Y:S02]  /*9570*/  SYNCS.PHASECHK.TRANS64.TRYWAIT P1, [R0+URZ+0x120], R2 ;  /* 0x00012002000075a7 */ /* 0x0022a400080211ff */
[----:B--2---:R-:W-:Y:S05]  /*9580*/  @!P1 NANOSLEEP.SYNCS 0x989680 ;  /* 0x009896800000995d */ /* 0x004fea0003900000 */
[----:B------:R-:W2:Y:S02]  /*9590*/  @!P1 SYNCS.PHASECHK.TRANS64 P1, [R0+URZ+0x120], R2 ;  /* 0x00012002000095a7 */ /* 0x000ea400080210ff */
[----:B--2---:R-:W-:Y:S05]  /*95a0*/  @!P1 BRA `(.L_x_180) ;  /* 0xfffffffc00f09947 */ /* 0x004fea000383ffff */
[----:B------:R-:W-:Y:S05]  /*95b0*/  BRA `(.L_x_181) ;  /* 0xffffffa800e07947 */ /* 0x000fea000383ffff */
.L_x_87:
[----:B--2---:R2:W3:Y:S02]  /*95c0*/  SYNCS.PHASECHK.TRANS64.TRYWAIT P0, [R12+URZ+0xa0], R0 ;  /* 0x0000a0000c0075a7 */ /* 0x0044e400080011ff */
[----:B---3--:R-:W-:Y:S05]  /*95d0*/  @!P0 NANOSLEEP.SYNCS 0x989680 ;  /* 0x009896800000895d */ /* 0x008fea0003900000 */
[----:B------:R-:W3:Y:S02]  /*95e0*/  @!P0 SYNCS.PHASECHK.TRANS64 P0, [R12+URZ+0xa0], R0 ;  /* 0x0000a0000c0085a7 */ /* 0x000ee400080010ff */
[----:B---3--:R-:W-:Y:S05]  /*95f0*/  @!P0 BRA `(.L_x_87) ;  /* 0xfffffffc00f08947 */ /* 0x008fea000383ffff */
[----:B------:R-:W-:Y:S05]  /*9600*/  BRA `(.L_x_182) ;  /* 0xffffffb000087947 */ /* 0x000fea000383ffff */
.L_x_90:
[----:B-1----:R-:W-:Y:S07]  /*9610*/  MOV R0, UR21 ;  /* 0x0000001500007c02 */ /* 0x002fee0008000f00 */
.L_x_183:
[----:B-1----:R1:W2:Y:S02]  /*9620*/  SYNCS.PHASECHK.TRANS64.TRYWAIT P2, [R0+URZ+0x98], R6 ;  /* 0x00009806000075a7 */ /* 0x0022a400080411ff */
[----:B--2---:R-:W-:Y:S05]  /*9630*/  @!P2 NANOSLEEP.SYNCS 0x989680 ;  /* 0x009896800000a95d */ /* 0x004fea0003900000 */
[----:B------:R-:W2:Y:S02]  /*9640*/  @!P2 SYNCS.PHASECHK.TRANS64 P2, [R0+URZ+0x98], R6 ;  /* 0x000098060000a5a7 */ /* 0x000ea400080410ff */
[----:B--2---:R-:W-:Y:S05]  /*9650*/  @!P2 BRA `(.L_x_183) ;  /* 0xfffffffc00f0a947 */ /* 0x004fea000383ffff */
[----:B------:R-:W-:Y:S05]  /*9660*/  BRA `(.L_x_89) ;  /* 0xffffffb400707947 */ /* 0x000fea000383ffff */
.L_x_93:
[----:B------:R-:W-:Y:S07]  /*9670*/  MOV R0, UR21 ;  /* 0x0000001500007c02 */ /* 0x000fee0008000f00 */
.L_x_184:
[----:B-1----:R1:W2:Y:S02]  /*9680*/  SYNCS.PHASECHK.TRANS64.TRYWAIT P0, [R0+URZ+0x70], R9 ;  /* 0x00007009000075a7 */ /* 0x0022a400080011ff */
[----:B--2---:R-:W-:Y:S05]  /*9690*/  @!P0 NANOSLEEP.SYNCS 0x989680 ;  /* 0x009896800000895d */ /* 0x004fea0003900000 */
[----:B------:R-:W2:Y:S02]  /*96a0*/  @!P0 SYNCS.PHASECHK.TRANS64 P0, [R0+URZ+0x70], R9 ;  /* 0x00007009000085a7 */ /* 0x000ea400080010ff */
[----:B--2---:R-:W-:Y:S05]  /*96b0*/  @!P0 BRA `(.L_x_184) ;  /* 0xfffffffc00f08947 */ /* 0x004fea000383ffff */
[----:B------:R-:W-:Y:S05]  /*96c0*/  BRA `(.L_x_185) ;  /* 0xffffffb400cc7947 */ /* 0x000fea000383ffff */
.L_x_94:
[----:B------:R-:W-:Y:S07]  /*96d0*/  MOV R0, UR21 ;  /* 0x0000001500007c02 */ /* 0x000fee0008000f00 */
.L_x_186:
[----:B-1----:R1:W2:Y:S02]  /*96e0*/  SYNCS.PHASECHK.TRANS64.TRYWAIT P0, [R0+URZ+0x78], R9 ;  /* 0x00007809000075a7 */ /* 0x0022a400080011ff */
[----:B--2---:R-:W-:Y:S05]  /*96f0*/  @!P0 NANOSLEEP.SYNCS 0x989680 ;  /* 0x009896800000895d */ /* 0x004fea0003900000 */
[----:B------:R-:W2:Y:S02]  /*9700*/  @!P0 SYNCS.PHASECHK.TRANS64 P0, [R0+URZ+0x78], R9 ;  /* 0x00007809000085a7 */ /* 0x000ea400080010ff */
[----:B--2---:R-:W-:Y:S05]  /*9710*/  @!P0 BRA `(.L_x_186) ;  /* 0xfffffffc00f08947 */ /* 0x004fea000383ffff */
[----:B------:R-:W-:Y:S05]  /*9720*/  BRA `(.L_x_187) ;  /* 0xffffffb800287947 */ /* 0x000fea000383ffff */
.L_x_95:
[----:B------:R-:W-:Y:S07]  /*9730*/  MOV R0, UR21 ;  /* 0x0000001500007c02 */ /* 0x000fee0008000f00 */
.L_x_188:
[----:B-1----:R1:W2:Y:S02]  /*9740*/  SYNCS.PHASECHK.TRANS64.TRYWAIT P0, [R0+URZ+0x80], R9 ;  /* 0x00008009000075a7 */ /* 0x0022a400080011ff */
[----:B--2---:R-:W-:Y:S05]  /*9750*/  @!P0 NANOSLEEP.SYNCS 0x989680 ;  /* 0x009896800000895d */ /* 0x004fea0003900000 */
[----:B------:R-:W2:Y:S02]  /*9760*/  @!P0 SYNCS.PHASECHK.TRANS64 P0, [R0+URZ+0x80], R9 ;  /* 0x00008009000085a7 */ /* 0x000ea400080010ff */
[----:B--2---:R-:W-:Y:S05]  /*9770*/  @!P0 BRA `(.L_x_188) ;  /* 0xfffffffc00f08947 */ /* 0x004fea000383ffff */
[----:B------:R-:W-:Y:S05]  /*9780*/  BRA `(.L_x_189) ;  /* 0xffffffb800847947 */ /* 0x000fea000383ffff */
.L_x_96:
[----:B------:R-:W-:Y:S07]  /*9790*/  MOV R0, UR21 ;  /* 0x0000001500007c02 */ /* 0x000fee0008000f00 */
.L_x_190:
[----:B-1----:R1:W2:Y:S02]  /*97a0*/  SYNCS.PHASECHK.TRANS64.TRYWAIT P0, [R0+URZ+0x88], R9 ;  /* 0x00008809000075a7 */ /* 0x0022a400080011ff */
[----:B--2---:R-:W-:Y:S05]  /*97b0*/  @!P0 NANOSLEEP.SYNCS 0x989680 ;  /* 0x009896800000895d */ /* 0x004fea0003900000 */
[----:B------:R-:W2:Y:S02]  /*97c0*/  @!P0 SYNCS.PHASECHK.TRANS64 P0, [R0+URZ+0x88], R9 ;  /* 0x00008809000085a7 */ /* 0x000ea400080010ff */
[----:B--2---:R-:W-:Y:S05]  /*97d0*/  @!P0 BRA `(.L_x_190) ;  /* 0xfffffffc00f08947 */ /* 0x004fea000383ffff */
[----:B------:R-:W-:Y:S05]  /*97e0*/  BRA `(.L_x_191) ;  /* 0xffffffb800e07947 */ /* 0x000fea000383ffff */
.L_x_98:
[----:B------:R-:W-:-:S07]  /*97f0*/  MOV R0, UR21 ;  /* 0x0000001500007c02 */ /* 0x000fce0008000f00 */
.L_x_192:
[----:B-1----:R1:W3:Y:S02]  /*9800*/  SYNCS.PHASECHK.TRANS64.TRYWAIT P0, [R0+URZ+0x70], R2 ;  /* 0x00007002000075a7 */ /* 0x0022e400080011ff */
[----:B---3--:R-:W-:Y:S05]  /*9810*/  @!P0 NANOSLEEP.SYNCS 0x989680 ;  /* 0x009896800000895d */ /* 0x008fea0003900000 */
[----:B------:R-:W3:Y:S02]  /*9820*/  @!P0 SYNCS.PHASECHK.TRANS64 P0, [R0+URZ+0x70], R2 ;  /* 0x00007002000085a7 */ /* 0x000ee400080010ff */
[----:B---3--:R-:W-:Y:S05]  /*9830*/  @!P0 BRA `(.L_x_192) ;  /* 0xfffffffc00f08947 */ /* 0x008fea000383ffff */
[----:B------:R-:W-:Y:S05]  /*9840*/  BRA `(.L_x_193) ;  /* 0xffffffbc006c7947 */ /* 0x000fea000383ffff */
.L_x_99:
[----:B-1----:R-:W-:-:S07]  /*9850*/  MOV R0, UR21 ;  /* 0x0000001500007c02 */ /* 0x002fce0008000f00 */
.L_x_194:
[----:B-1----:R1:W3:Y:S02]  /*9860*/  SYNCS.PHASECHK.TRANS64.TRYWAIT P0, [R0+URZ+0x78], R2 ;  /* 0x00007802000075a7 */ /* 0x0022e400080011ff */
[----:B---3--:R-:W-:Y:S05]  /*9870*/  @!P0 NANOSLEEP.SYNCS 0x989680 ;  /* 0x009896800000895d */ /* 0x008fea0003900000 */
[----:B------:R-:W3:Y:S02]  /*9880*/  @!P0 SYNCS.PHASECHK.TRANS64 P0, [R0+URZ+0x78], R2 ;  /* 0x00007802000085a7 */ /* 0x000ee400080010ff */
[----:B---3--:R-:W-:Y:S05]  /*9890*/  @!P0 BRA `(.L_x_194) ;  /* 0xfffffffc00f08947 */ /* 0x008fea000383ffff */
[----:B------:R-:W-:Y:S05]  /*98a0*/  BRA `(.L_x_195) ;  /* 0xffffffbc005c7947 */ /* 0x000fea000383ffff */
.L_x_100:
[----:B-1----:R-:W-:-:S07]  /*98b0*/  MOV R0, UR21 ;  /* 0x0000001500007c02 */ /* 0x002fce0008000f00 */
.L_x_196:
[----:B-1----:R1:W3:Y:S02]  /*98c0*/  SYNCS.PHASECHK.TRANS64.TRYWAIT P0, [R0+URZ+0x80], R2 ;  /* 0x00008002000075a7 */ /* 0x0022e400080011ff */
[----:B---3--:R-:W-:Y:S05]  /*98d0*/  @!P0 NANOSLEEP.SYNCS 0x989680 ;  /* 0x009896800000895d */ /* 0x008fea0003900000 */
[----:B------:R-:W3:Y:S02]  /*98e0*/  @!P0 SYNCS.PHASECHK.TRANS64 P0, [R0+URZ+0x80], R2 ;  /* 0x00008002000085a7 */ /* 0x000ee400080010ff */
[----:B---3--:R-:W-:Y:S05]  /*98f0*/  @!P0 BRA `(.L_x_196) ;  /* 0xfffffffc00f08947 */ /* 0x008fea000383ffff */
[----:B------:R-:W-:Y:S05]  /*9900*/  BRA `(.L_x_197) ;  /* 0xffffffbc004c7947 */ /* 0x000fea000383ffff */
.L_x_102:
[----:B-1----:R1:W2:Y:S02]  /*9910*/  SYNCS.PHASECHK.TRANS64.TRYWAIT P0, [R3+URZ+0xa0], R0 ;  /* 0x0000a000030075a7 */ /* 0x0022a400080011ff */
[----:B--2---:R-:W-:Y:S05]  /*9920*/  @!P0 NANOSLEEP.SYNCS 0x989680 ;  /* 0x009896800000895d */ /* 0x004fea0003900000 */
[----:B------:R-:W2:Y:S02]  /*9930*/  @!P0 SYNCS.PHASECHK.TRANS64 P0, [R3+URZ+0xa0], R0 ;  /* 0x0000a000030085a7 */ /* 0x000ea400080010ff */
[----:B--2---:R-:W-:Y:S05]  /*9940*/  @!P0 BRA `(.L_x_102) ;  /* 0xfffffffc00f08947 */ /* 0x004fea000383ffff */
[----:B------:R-:W-:Y:S05]  /*9950*/  BRA `(.L_x_198) ;  /* 0xffffffc000187947 */ /* 0x000fea000383ffff */
.L_x_113:
[----:B-1----:R-:W-:Y:S04]  /*9960*/  MOV R2, UR43 ;  /* 0x0000002b00027c02 */ /* 0x002fe80008000f00 */
[----:B------:R1:W2:Y:S03]  /*9970*/  SYNCS.PHASECHK.TRANS64.TRYWAIT P1, [R2+URZ+0x50], R3 ;  /* 0x00005003020075a7 */ /* 0x0002a600080211ff */
[----:B--2---:R-:W-:Y:S05]  /*9980*/  @!P1 NANOSLEEP.SYNCS 0x989680 ;  /* 0x009896800000995d */ /* 0x004fea0003900000 */
[----:B------:R-:W2:Y:S02]  /*9990*/  @!P1 SYNCS.PHASECHK.TRANS64 P1, [R2+URZ+0x50], R3 ;  /* 0x00005003020095a7 */ /* 0x000ea400080210ff */
[----:B--2---:R-:W-:Y:S05]  /*99a0*/  @!P1 BRA `(.L_x_113) ;  /* 0xfffffffc00ec9947 */ /* 0x004fea000383ffff */
[----:B------:R-:W-:Y:S05]  /*99b0*/  BRA `(.L_x_112) ;  /* 0xffffffcc00847947 */ /* 0x000fea000383ffff */
.L_x_115:
[----:B-1----:R1:W4:Y:S02]  /*99c0*/  SYNCS.PHASECHK.TRANS64.TRYWAIT P0, [R53+URZ+0xc0], R0 ;  /* 0x0000c000350075a7 */ /* 0x00232400080011ff */
[----:B----4-:R-:W-:Y:S05]  /*99d0*/  @!P0 NANOSLEEP.SYNCS 0x989680 ;  /* 0x009896800000895d */ /* 0x010fea0003900000 */
[----:B------:R-:W4:Y:S02]  /*99e0*/  @!P0 SYNCS.PHASECHK.TRANS64 P0, [R53+URZ+0xc0], R0 ;  /* 0x0000c000350085a7 */ /* 0x000f2400080010ff */
[----:B----4-:R-:W-:Y:S05]  /*99f0*/  @!P0 BRA `(.L_x_115) ;  /* 0xfffffffc00f08947 */ /* 0x010fea000383ffff */
[----:B------:R-:W-:Y:S05]  /*9a00*/  BRA `(.L_x_114) ;  /* 0xffffffcc00a47947 */ /* 0x000fea000383ffff */
.L_x_124:
[----:B--2---:R2:W3:Y:S02]  /*9a10*/  SYNCS.PHASECHK.TRANS64.TRYWAIT P0, [R2+URZ+0x50], R0 ;  /* 0x00005000020075a7 */ /* 0x0044e400080011ff */
[----:B---3--:R-:W-:Y:S05]  /*9a20*/  @!P0 NANOSLEEP.SYNCS 0x989680 ;  /* 0x009896800000895d */ /* 0x008fea0003900000 */
[----:B------:R-:W3:Y:S02]  /*9a30*/  @!P0 SYNCS.PHASECHK.TRANS64 P0, [R2+URZ+0x50], R0 ;  /* 0x00005000020085a7 */ /* 0x000ee400080010ff */
[----:B---3--:R-:W-:Y:S05]  /*9a40*/  @!P0 BRA `(.L_x_124) ;  /* 0xfffffffc00f08947 */ /* 0x008fea000383ffff */
[----:B------:R-:W-:Y:S05]  /*9a50*/  BRA `(.L_x_123) ;  /* 0xffffffd400b47947 */ /* 0x000fea000383ffff */
.L_x_132:
[----:B--2---:R2:W3:Y:S02]  /*9a60*/  SYNCS.PHASECHK.TRANS64.TRYWAIT P0, [R2+URZ+0x50], R4 ;  /* 0x00005004020075a7 */ /* 0x0044e400080011ff */
[----:B---3--:R-:W-:Y:S05]  /*9a70*/  @!P0 NANOSLEEP.SYNCS 0x989680 ;  /* 0x009896800000895d */ /* 0x008fea0003900000 */
[----:B------:R-:W3:Y:S02]  /*9a80*/  @!P0 SYNCS.PHASECHK.TRANS64 P0, [R2+URZ+0x50], R4 ;  /* 0x00005004020085a7 */ /* 0x000ee400080010ff */
[----:B---3--:R-:W-:Y:S05]  /*9a90*/  @!P0 BRA `(.L_x_132) ;  /* 0xfffffffc00f08947 */ /* 0x008fea000383ffff */
[----:B------:R-:W-:Y:S05]  /*9aa0*/  BRA `(.L_x_131) ;  /* 0xffffffdc00d47947 */ /* 0x000fea000383ffff */
.L_x_140:
[----:B--2---:R2:W3:Y:S02]  /*9ab0*/  SYNCS.PHASECHK.TRANS64.TRYWAIT P0, [R3+URZ+0x50], R0 ;  /* 0x00005000030075a7 */ /* 0x0044e400080011ff */
[----:B---3--:R-:W-:Y:S05]  /*9ac0*/  @!P0 NANOSLEEP.SYNCS 0x989680 ;  /* 0x009896800000895d */ /* 0x008fea0003900000 */
[----:B------:R-:W3:Y:S02]  /*9ad0*/  @!P0 SYNCS.PHASECHK.TRANS64 P0, [R3+URZ+0x50], R0 ;  /* 0x00005000030085a7 */ /* 0x000ee400080010ff */
[----:B---3--:R-:W-:Y:S05]  /*9ae0*/  @!P0 BRA `(.L_x_140) ;  /* 0xfffffffc00f08947 */ /* 0x008fea000383ffff */
[----:B------:R-:W-:Y:S05]  /*9af0*/  BRA `(.L_x_139) ;  /* 0xffffffe400f47947 */ /* 0x000fea000383ffff */
        .weak           $__internal_0_$__cuda_sm10x_tcgen05_guardrail_trap_col_being_dealloced_not_returned_by_alloc
        .type           $__internal_0_$__cuda_sm10x_tcgen05_guardrail_trap_col_being_dealloced_not_returned_by_alloc,@function
        .size           $__internal_0_$__cuda_sm10x_tcgen05_guardrail_trap_col_being_dealloced_not_returned_by_alloc,($__internal_1_$__cuda_sm10x_tcgen05_guardrail_trap_phase_invalid_during_alloc - $__internal_0_$__cuda_sm10x_tcgen05_guardrail_trap_col_being_dealloced_not_returned_by_alloc)
$__internal_0_$__cuda_sm10x_tcgen05_guardrail_trap_col_being_dealloced_not_returned_by_alloc:
[----:B------:R-:W-:Y:S05]  /*9b00*/  BPT.TRAP 0x1 ;  /* 0x000000040000795c */ /* 0x000fea0000300000 */
[----:B------:R-:W-:-:S04]  /*9b10*/  HFMA2 R3, -RZ, RZ, 0, 0 ;  /* 0x00000000ff037431 */ /* 0x000fc800000001ff */
[----:B------:R-:W-:Y:S05]  /*9b20*/  RET.REL.NODEC R2 `(_ZN7cutlass13device_kernelINS_4gemm6kernel13GemmUniversalIN4cute5tupleIJiiiiEEENS1_10collective13CollectiveMmaINS1_35MainloopSm100TmaUmmaWarpSpecializedILi5ELi2ELi4ENS5_IJNS4_1CILi2EEESB_NSA_ILi1EEEEEEEENS5_IJNSA_ILi128EEESF_NSA_ILi32EEEEEENS_10bfloat16_tENS5_IJlSC_lEEESI_SJ_NS4_8TiledMMAINS4_8MMA_AtomIJNS4_26SM100_MMA_F16BF16_2x1SM_SSISI_SI_fLi128ELi128ELNS4_4UMMA5MajorE0ELSO_0ELNSN_7ScaleInE0ELSP_0EEEEEENS4_6LayoutINS5_IJSC_SC_SC_EEENS5_IJNSA_ILi0EEESU_SU_EEEEENS5_IJNS4_10UnderscoreESX_SX_EEEEENS4_28SM100_TMA_2SM_LOAD_MULTICASTENS4_14ComposedLayoutINS4_7SwizzleILi2ELi4ELi3EEENS4_18smem_ptr_flag_bitsILi16EEENSS_INS5_IJNSA_ILi8EEESG_EEENS5_IJSG_SC_EEEEEEEvNS4_8identityENS4_18SM100_TMA_2SM_LOADES1A_vS1B_EENS_8epilogue10collective18CollectiveEpilogueINS1E_23Sm100TmaWarpSpecializedILi4ELi2ELi16ELb1ELb0EEEJNS5_IJNSA_ILi64EEESF_SG_EEENS5_IJNSS_IS1J_SC_EENSS_INS5_IJNSA_ILi16EEESB_EEENS5_IJSC_S1J_EEEEEEEESI_SJ_SI_SJ_NS1E_6fusion15FusionCallbacksIS1I_NS1R_17LinearCombinationISI_fSI_fLNS_15FloatRoundStyleE2EEES1K_S1Q_JEEENS4_5SM1004TMEM4LOAD26SM100_TMEM_LOAD_32dp32b16xENS4_13SM90_TMA_LOADENS11_INS12_ILi1ELi4ELi3EEES15_NSS_INS5_IJS16_S1M_EEENS5_IJS1M_SC_EEEEEEENS4_39AutoVectorizingCopyWithAssumedAlignmentILi128EEENS4_14SM90_TMA_STOREES26_S28_S28_EEEvvEEEEvNT_6ParamsE) ;  /* 0xffffff6402347950 */ /* 0x000fea0003c3ffff */
        .weak           $__internal_1_$__cuda_sm10x_tcgen05_guardrail_trap_phase_invalid_during_alloc
        .type           $__internal_1_$__cuda_sm10x_tcgen05_guardrail_trap_phase_invalid_during_alloc,@function
        .size           $__internal_1_$__cuda_sm10x_tcgen05_guardrail_trap_phase_invalid_during_alloc,($__internal_2_$__cuda_sm10x_tcgen05_guardrail_trap_unallocated_columns_being_dealloced - $__internal_1_$__cuda_sm10x_tcgen05_guardrail_trap_phase_invalid_during_alloc)
$__internal_1_$__cuda_sm10x_tcgen05_guardrail_trap_phase_invalid_during_alloc:
[----:B------:R-:W-:Y:S05]  /*9b30*/  BPT.TRAP 0x1 ;  /* 0x000000040000795c */ /* 0x000fea0000300000 */
[----:B------:R-:W-:-:S04]  /*9b40*/  MOV R5, 0x0 ;  /* 0x0000000000057802 */ /* 0x000fc80000000f00 */
[----:B------:R-:W-:Y:S05]  /*9b50*/  RET.REL.NODEC R4 `(_ZN7cutlass13device_kernelINS_4gemm6kernel13GemmUniversalIN4cute5tupleIJiiiiEEENS1_10collective13CollectiveMmaINS1_35MainloopSm100TmaUmmaWarpSpecializedILi5ELi2ELi4ENS5_IJNS4_1CILi2EEESB_NSA_ILi1EEEEEEEENS5_IJNSA_ILi128EEESF_NSA_ILi32EEEEEENS_10bfloat16_tENS5_IJlSC_lEEESI_SJ_NS4_8TiledMMAINS4_8MMA_AtomIJNS4_26SM100_MMA_F16BF16_2x1SM_SSISI_SI_fLi128ELi128ELNS4_4UMMA5MajorE0ELSO_0ELNSN_7ScaleInE0ELSP_0EEEEEENS4_6LayoutINS5_IJSC_SC_SC_EEENS5_IJNSA_ILi0EEESU_SU_EEEEENS5_IJNS4_10UnderscoreESX_SX_EEEEENS4_28SM100_TMA_2SM_LOAD_MULTICASTENS4_14ComposedLayoutINS4_7SwizzleILi2ELi4ELi3EEENS4_18smem_ptr_flag_bitsILi16EEENSS_INS5_IJNSA_ILi8EEESG_EEENS5_IJSG_SC_EEEEEEEvNS4_8identityENS4_18SM100_TMA_2SM_LOADES1A_vS1B_EENS_8epilogue10collective18CollectiveEpilogueINS1E_23Sm100TmaWarpSpecializedILi4ELi2ELi16ELb1ELb0EEEJNS5_IJNSA_ILi64EEESF_SG_EEENS5_IJNSS_IS1J_SC_EENSS_INS5_IJNSA_ILi16EEESB_EEENS5_IJSC_S1J_EEEEEEEESI_SJ_SI_SJ_NS1E_6fusion15FusionCallbacksIS1I_NS1R_17LinearCombinationISI_fSI_fLNS_15FloatRoundStyleE2EEES1K_S1Q_JEEENS4_5SM1004TMEM4LOAD26SM100_TMEM_LOAD_32dp32b16xENS4_13SM90_TMA_LOADENS11_INS12_ILi1ELi4ELi3EEES15_NSS_INS5_IJS16_S1M_EEENS5_IJS1M_SC_EEEEEEENS4_39AutoVectorizingCopyWithAssumedAlignmentILi128EEENS4_14SM90_TMA_STOREES26_S28_S28_EEEvvEEEEvNT_6ParamsE) ;  /* 0xffffff6404287950 */ /* 0x000fea0003c3ffff */
        .weak           $__internal_2_$__cuda_sm10x_tcgen05_guardrail_trap_unallocated_columns_being_dealloced
        .type           $__internal_2_$__cuda_sm10x_tcgen05_guardrail_trap_unallocated_columns_being_dealloced,@function
        .size           $__internal_2_$__cuda_sm10x_tcgen05_guardrail_trap_unallocated_columns_being_dealloced,(.L_x_200 - $__internal_2_$__cuda_sm10x_tcgen05_guardrail_trap_unallocated_columns_being_dealloced)
$__internal_2_$__cuda_sm10x_tcgen05_guardrail_trap_unallocated_columns_being_dealloced:
[----:B------:R-:W-:Y:S05]  /*9b60*/  BPT.TRAP 0x1 ;  /* 0x000000040000795c */ /* 0x000fea0000300000 */
[----:B------:R-:W-:-:S04]  /*9b70*/  HFMA2 R3, -RZ, RZ, 0, 0 ;  /* 0x00000000ff037431 */ /* 0x000fc800000001ff */
[----:B------:R-:W-:Y:S05]  /*9b80*/  RET.REL.NODEC R2 `(_ZN7cutlass13device_kernelINS_4gemm6kernel13GemmUniversalIN4cute5tupleIJiiiiEEENS1_10collective13CollectiveMmaINS1_35MainloopSm100TmaUmmaWarpSpecializedILi5ELi2ELi4ENS5_IJNS4_1CILi2EEESB_NSA_ILi1EEEEEEEENS5_IJNSA_ILi128EEESF_NSA_ILi32EEEEEENS_10bfloat16_tENS5_IJlSC_lEEESI_SJ_NS4_8TiledMMAINS4_8MMA_AtomIJNS4_26SM100_MMA_F16BF16_2x1SM_SSISI_SI_fLi128ELi128ELNS4_4UMMA5MajorE0ELSO_0ELNSN_7ScaleInE0ELSP_0EEEEEENS4_6LayoutINS5_IJSC_SC_SC_EEENS5_IJNSA_ILi0EEESU_SU_EEEEENS5_IJNS4_10UnderscoreESX_SX_EEEEENS4_28SM100_TMA_2SM_LOAD_MULTICASTENS4_14ComposedLayoutINS4_7SwizzleILi2ELi4ELi3EEENS4_18smem_ptr_flag_bitsILi16EEENSS_INS5_IJNSA_ILi8EEESG_EEENS5_IJSG_SC_EEEEEEEvNS4_8identityENS4_18SM100_TMA_2SM_LOADES1A_vS1B_EENS_8epilogue10collective18CollectiveEpilogueINS1E_23Sm100TmaWarpSpecializedILi4ELi2ELi16ELb1ELb0EEEJNS5_IJNSA_ILi64EEESF_SG_EEENS5_IJNSS_IS1J_SC_EENSS_INS5_IJNSA_ILi16EEESB_EEENS5_IJSC_S1J_EEEEEEEESI_SJ_SI_SJ_NS1E_6fusion15FusionCallbacksIS1I_NS1R_17LinearCombinationISI_fSI_fLNS_15FloatRoundStyleE2EEES1K_S1Q_JEEENS4_5SM1004TMEM4LOAD26SM100_TMEM_LOAD_32dp32b16xENS4_13SM90_TMA_LOADENS11_INS12_ILi1ELi4ELi3EEES15_NSS_INS5_IJS16_S1M_EEENS5_IJS1M_SC_EEEEEEENS4_39AutoVectorizingCopyWithAssumedAlignmentILi128EEENS4_14SM90_TMA_STOREES26_S28_S28_EEEvvEEEEvNT_6ParamsE) ;  /* 0xffffff64021c7950 */ /* 0x000fea0003c3ffff */
.L_x_199:
[----:B------:R-:W-:-:S00]  /*9b90*/  BRA `(.L_x_199) ;  /* 0xfffffffc00fc7947 */ /* 0x000fc0000383ffff */
[----:B------:R-:W-:-:S00]  /*9ba0*/  NOP ;  /* 0x0000000000007918 */ /* 0x000fc00000000000 */
        /* <DEDUP_REMOVED lines=13> */
.L_x_200:


//--------------------- .nv.global.init           --------------------------
	.section	.nv.global.init,"aw",@progbits
.nv.global.init:
	.type		$str$27,@object
	.size		$str$27,($str$28 - $str$27)
$str$27:
        /*0000*/ 	.byte	0x28, 0x61, 0x64, 0x64, 0x72, 0x65, 0x73, 0x73, 0x20, 0x26, 0x20, 0x6d, 0x61, 0x73, 0x6b, 0x29
        /*0010*/ 	.byte	0x20, 0x3d, 0x3d, 0x20, 0x30, 0x00
	.type		$str$28,@object
	.size		$str$28,($str$26 - $str$28)
$str$28:
        /*0016*/ 	.byte	0x2f, 0x74, 0x6d, 0x70, 0x2f, 0x63, 0x75, 0x74, 0x6c, 0x61, 0x73, 0x73, 0x5f, 0x73, 0x77, 0x65
        /*0026*/ 	.byte	0x65, 0x70, 0x5f, 0x73, 0x72, 0x63, 0x2f, 0x69, 0x6e, 0x63, 0x6c, 0x75, 0x64, 0x65, 0x2f, 0x63
        /*0036*/ 	.byte	0x75, 0x74, 0x65, 0x2f, 0x70, 0x6f, 0x69, 0x6e, 0x74, 0x65, 0x72, 0x5f, 0x66, 0x6c, 0x61, 0x67
        /*0046*/ 	.byte	0x67, 0x65, 0x64, 0x2e, 0x68, 0x70, 0x70, 0x00
	.type		$str$26,@object
	.size		$str$26,($str$25 - $str$26)
$str$26:
        /*004e*/ 	.byte	0x2f, 0x74, 0x6d, 0x70, 0x2f, 0x63, 0x75, 0x74, 0x6c, 0x61, 0x73, 0x73, 0x5f, 0x73, 0x77, 0x65
        /*005e*/ 	.byte	0x65, 0x70, 0x5f, 0x73, 0x72, 0x63, 0x2f, 0x69, 0x6e, 0x63, 0x6c, 0x75, 0x64, 0x65, 0x2f, 0x63
        /*006e*/ 	.byte	0x75, 0x74, 0x65, 0x2f, 0x61, 0x74, 0x6f, 0x6d, 0x2f, 0x63, 0x6f, 0x70, 0x79, 0x5f, 0x74, 0x72
        /*007e*/ 	.byte	0x61, 0x69, 0x74, 0x73, 0x5f, 0x73, 0x6d, 0x31, 0x30, 0x30, 0x2e, 0x68, 0x70, 0x70, 0x00
	.type		$str$25,@object
	.size		$str$25,(__unnamed_1 - $str$25)
$str$25:
        /*008d*/ 	.byte	0x28, 0x28, 0x75, 0x69, 0x6e, 0x74, 0x33, 0x32, 0x5f, 0x74, 0x28, 0x74, 0x68, 0x72, 0x65, 0x61
        /*009d*/ 	.byte	0x64, 0x49, 0x64, 0x78, 0x2e, 0x78, 0x29, 0x20, 0x2f, 0x20, 0x33, 0x32, 0x29, 0x20, 0x25, 0x20
        /*00ad*/ 	.byte	0x34, 0x29, 0x20, 0x3d, 0x3d, 0x20, 0x28, 0x28, 0x28, 0x74, 0x6d, 0x65, 0x6d, 0x5f, 0x61, 0x64
        /*00bd*/ 	.byte	0x64, 0x72, 0x20, 0x3e, 0x3e, 0x20, 0x31, 0x36, 0x29, 0x20, 0x2f, 0x20, 0x33, 0x32, 0x29, 0x20
        /*00cd*/ 	.byte	0x25, 0x20, 0x34, 0x29, 0x00
	.type		__unnamed_1,@object
	.size		__unnamed_1,(__unnamed_2 - __unnamed_1)
__unnamed_1:
        /*00d2*/ 	.byte	0x61, 0x75, 0x74, 0x6f, 0x20, 0x63, 0x75, 0x74, 0x65, 0x3a, 0x3a, 0x61, 0x73, 0x5f, 0x70, 0x6f
        /* <DEDUP_REMOVED lines=24> */
        /*0262*/ 	.byte	0x43, 0x3c, 0x32, 0x30, 0x34, 0x38, 0x3e, 0x3e, 0x3e, 0x3e, 0x5d, 0x00
	.type		__unnamed_2,@object
	.size		__unnamed_2,(.L_2 - __unnamed_2)
__unnamed_2:
        /* <DEDUP_REMOVED lines=40> */
        /*04ee*/ 	.byte	0x3a, 0x3a, 0x43, 0x3c, 0x30, 0x3e, 0x3e, 0x3e, 0x3e, 0x5d, 0x00
.L_2:


//--------------------- .nv.shared._ZN7cutlass13device_kernelINS_4gemm6kernel13GemmUniversalIN4cute5tupleIJiiiiEEENS1_10collective13CollectiveMmaINS1_35MainloopSm100TmaUmmaWarpSpecializedILi5ELi2ELi4ENS5_IJNS4_1CILi2EEESB_NSA_ILi1EEEEEEEENS5_IJNSA_ILi128EEESF_NSA_ILi32EEEEEENS_10bfloat16_tENS5_IJlSC_lEEESI_SJ_NS4_8TiledMMAINS4_8MMA_AtomIJNS4_26SM100_MMA_F16BF16_2x1SM_SSISI_SI_fLi128ELi128ELNS4_4UMMA5MajorE0ELSO_0ELNSN_7ScaleInE0ELSP_0EEEEEENS4_6LayoutINS5_IJSC_SC_SC_EEENS5_IJNSA_ILi0EEESU_SU_EEEEENS5_IJNS4_10UnderscoreESX_SX_EEEEENS4_28SM100_TMA_2SM_LOAD_MULTICASTENS4_14ComposedLayoutINS4_7SwizzleILi2ELi4ELi3EEENS4_18smem_ptr_flag_bitsILi16EEENSS_INS5_IJNSA_ILi8EEESG_EEENS5_IJSG_SC_EEEEEEEvNS4_8identityENS4_18SM100_TMA_2SM_LOADES1A_vS1B_EENS_8epilogue10collective18CollectiveEpilogueINS1E_23Sm100TmaWarpSpecializedILi4ELi2ELi16ELb1ELb0EEEJNS5_IJNSA_ILi64EEESF_SG_EEENS5_IJNSS_IS1J_SC_EENSS_INS5_IJNSA_ILi16EEESB_EEENS5_IJSC_S1J_EEEEEEEESI_SJ_SI_SJ_NS1E_6fusion15FusionCallbacksIS1I_NS1R_17LinearCombinationISI_fSI_fLNS_15FloatRoundStyleE2EEES1K_S1Q_JEEENS4_5SM1004TMEM4LOAD26SM100_TMEM_LOAD_32dp32b16xENS4_13SM90_TMA_LOADENS11_INS12_ILi1ELi4ELi3EEES15_NSS_INS5_IJS16_S1M_EEENS5_IJS1M_SC_EEEEEEENS4_39AutoVectorizingCopyWithAssumedAlignmentILi128EEENS4_14SM90_TMA_STOREES26_S28_S28_EEEvvEEEEvNT_6ParamsE --------------------------
	.section	.nv.shared._ZN7cutlass13device_kernelINS_4gemm6kernel13GemmUniversalIN4cute5tupleIJiiiiEEENS1_10collective13CollectiveMmaINS1_35MainloopSm100TmaUmmaWarpSpecializedILi5ELi2ELi4ENS5_IJNS4_1CILi2EEESB_NSA_ILi1EEEEEEEENS5_IJNSA_ILi128EEESF_NSA_ILi32EEEEEENS_10bfloat16_tENS5_IJlSC_lEEESI_SJ_NS4_8TiledMMAINS4_8MMA_AtomIJNS4_26SM100_MMA_F16BF16_2x1SM_SSISI_SI_fLi128ELi128ELNS4_4UMMA5MajorE0ELSO_0ELNSN_7ScaleInE0ELSP_0EEEEEENS4_6LayoutINS5_IJSC_SC_SC_EEENS5_IJNSA_ILi0EEESU_SU_EEEEENS5_IJNS4_10UnderscoreESX_SX_EEEEENS4_28SM100_TMA_2SM_LOAD_MULTICASTENS4_14ComposedLayoutINS4_7SwizzleILi2ELi4ELi3EEENS4_18smem_ptr_flag_bitsILi16EEENSS_INS5_IJNSA_ILi8EEESG_EEENS5_IJSG_SC_EEEEEEEvNS4_8identityENS4_18SM100_TMA_2SM_LOADES1A_vS1B_EENS_8epilogue10collective18CollectiveEpilogueINS1E_23Sm100TmaWarpSpecializedILi4ELi2ELi16ELb1ELb0EEEJNS5_IJNSA_ILi64EEESF_SG_EEENS5_IJNSS_IS1J_SC_EENSS_INS5_IJNSA_ILi16EEESB_EEENS5_IJSC_S1J_EEEEEEEESI_SJ_SI_SJ_NS1E_6fusion15FusionCallbacksIS1I_NS1R_17LinearCombinationISI_fSI_fLNS_15FloatRoundStyleE2EEES1K_S1Q_JEEENS4_5SM1004TMEM4LOAD26SM100_TMEM_LOAD_32dp32b16xENS4_13SM90_TMA_LOADENS11_INS12_ILi1ELi4ELi3EEES15_NSS_INS5_IJS16_S1M_EEENS5_IJS1M_SC_EEEEEEENS4_39AutoVectorizingCopyWithAssumedAlignmentILi128EEENS4_14SM90_TMA_STOREES26_S28_S28_EEEvvEEEEvNT_6ParamsE,"aw",@nobits
	.sectionflags	@""
	.align	16
	.zero		1024


//--------------------- .nv.shared.reserved.0     --------------------------
	.section	.nv.shared.reserved.0,"aw",@nobits
	.weak		__nv_reservedSMEM_offset_0_alias
	.size		__nv_reservedSMEM_offset_0_alias, 0, 64
	.other		__nv_reservedSMEM_offset_0_alias,@"STO_CUDA_RESERVED_SHARED STV_DEFAULT"
__nv_reservedSMEM_offset_0_alias:
	.zero		0
.nv.shared.reserved.0:
	.zero		64
	.weak		__nv_reservedSMEM_tcgen05_partition
	.type		__nv_reservedSMEM_tcgen05_partition,@object
	.size		__nv_reservedSMEM_tcgen05_partition,(.L_0 - __nv_reservedSMEM_tcgen05_partition)
__nv_reservedSMEM_tcgen05_partition:
	.zero		32
.L_0:


//--------------------- .nv.global                --------------------------
	.section	.nv.global,"aw",@nobits
.nv.global:
	.type		_ZN39_INTERNAL_d51f7fe5_4_k_cu_f0c65427_88394cute1_E,@object
	.size		_ZN39_INTERNAL_d51f7fe5_4_k_cu_f0c65427_88394cute1_E,(_ZN39_INTERNAL_d51f7fe5_4_k_cu_f0c65427_88394cuda3std3__45__cpo6cbeginE - _ZN39_INTERNAL_d51f7fe5_4_k_cu_f0c65427_88394cute1_E)
_ZN39_INTERNAL_d51f7fe5_4_k_cu_f0c65427_88394cute1_E:
	.zero		1
	.type		_ZN39_INTERNAL_d51f7fe5_4_k_cu_f0c65427_88394cuda3std3__45__cpo6cbeginE,@object
	.size		_ZN39_INTERNAL_d51f7fe5_4_k_cu_f0c65427_88394cuda3std3__45__cpo6cbeginE,(_ZN39_INTERNAL_d51f7fe5_4_k_cu_f0c65427_88394cuda3std3__48in_placeE - _ZN39_INTERNAL_d51f7fe5_4_k_cu_f0c65427_88394cuda3std3__45__cpo6cbeginE)
_ZN39_INTERNAL_d51f7fe5_4_k_cu_f0c65427_88394cuda3std3__45__cpo6cbeginE:
	.zero		1
	.type		_ZN39_INTERNAL_d51f7fe5_4_k_cu_f0c65427_88394cuda3std3__48in_placeE,@object
	.size		_ZN39_INTERNAL_d51f7fe5_4_k_cu_f0c65427_88394cuda3std3__48in_placeE,(_ZN39_INTERNAL_d51f7fe5_4_k_cu_f0c65427_88394cuda3std6ranges3__45__cpo9iter_moveE - _ZN39_INTERNAL_d51f7fe5_4_k_cu_f0c65427_88394cuda3std3__48in_placeE)
_ZN39_INTERNAL_d51f7fe5_4_k_cu_f0c65427_88394cuda3std3__48in_placeE:
	.zero		1
	.type		_ZN39_INTERNAL_d51f7fe5_4_k_cu_f0c65427_88394cuda3std6ranges3__45__cpo9iter_moveE,@object
	.size		_ZN39_INTERNAL_d51f7fe5_4_k_cu_f0c65427_88394cuda3std6ranges3__45__cpo9iter_moveE,(_ZN39_INTERNAL_d51f7fe5_4_k_cu_f0c65427_88394cuda3std3__45__cpo5beginE - _ZN39_INTERNAL_d51f7fe5_4_k_cu_f0c65427_88394cuda3std6ranges3__45__cpo9iter_moveE)
_ZN39_INTERNAL_d51f7fe5_4_k_cu_f0c65427_88394cuda3std6ranges3__45__cpo9iter_moveE:
	.zero		1
	.type		_ZN39_INTERNAL_d51f7fe5_4_k_cu_f0c65427_88394cuda3std3__45__cpo5beginE,@object
	.size		_ZN39_INTERNAL_d51f7fe5_4_k_cu_f0c65427_88394cuda3std3__45__cpo5beginE,(_ZN39_INTERNAL_d51f7fe5_4_k_cu_f0c65427_88394cuda3std3__441_GLOBAL__N__d51f7fe5_4_k_cu_f0c65427_88396ignoreE - _ZN39_INTERNAL_d51f7fe5_4_k_cu_f0c65427_88394cuda3std3__45__cpo5beginE)
_ZN39_INTERNAL_d51f7fe5_4_k_cu_f0c65427_88394cuda3std3__45__cpo5beginE:
	.zero		1
	.type		_ZN39_INTERNAL_d51f7fe5_4_k_cu_f0c65427_88394cuda3std3__441_GLOBAL__N__d51f7fe5_4_k_cu_f0c65427_88396ignoreE,@object
	.size		_ZN39_INTERNAL_d51f7fe5_4_k_cu_f0c65427_88394cuda3std3__441_GLOBAL__N__d51f7fe5_4_k_cu_f0c65427_88396ignoreE,(_ZN39_INTERNAL_d51f7fe5_4_k_cu_f0c65427_88394cute7productE - _ZN39_INTERNAL_d51f7fe5_4_k_cu_f0c65427_88394cuda3std3__441_GLOBAL__N__d51f7fe5_4_k_cu_f0c65427_88396ignoreE)
_ZN39_INTERNAL_d51f7fe5_4_k_cu_f0c65427_88394cuda3std3__441_GLOBAL__N__d51f7fe5_4_k_cu_f0c65427_88396ignoreE:
	.zero		1
	.type		_ZN39_INTERNAL_d51f7fe5_4_k_cu_f0c65427_88394cute7productE,@object
	.size		_ZN39_INTERNAL_d51f7fe5_4_k_cu_f0c65427_88394cute7productE,(_ZN39_INTERNAL_d51f7fe5_4_k_cu_f0c65427_88394cuda3std3__45__cpo3endE - _ZN39_INTERNAL_d51f7fe5_4_k_cu_f0c65427_88394cute7productE)
_ZN39_INTERNAL_d51f7fe5_4_k_cu_f0c65427_88394cute7productE:
	.zero		1
	.type		_ZN39_INTERNAL_d51f7fe5_4_k_cu_f0c65427_88394cuda3std3__45__cpo3endE,@object
	.size		_ZN39_INTERNAL_d51f7fe5_4_k_cu_f0c65427_88394cuda3std3__45__cpo3endE,(_ZN39_INTERNAL_d51f7fe5_4_k_cu_f0c65427_88394cuda3std3__419piecewise_constructE - _ZN39_INTERNAL_d51f7fe5_4_k_cu_f0c65427_88394cuda3std3__45__cpo3endE)
_ZN39_INTERNAL_d51f7fe5_4_k_cu_f0c65427_88394cuda3std3__45__cpo3endE:
	.zero		1
	.type		_ZN39_INTERNAL_d51f7fe5_4_k_cu_f0c65427_88394cuda3std3__419piecewise_constructE,@object
	.size		_ZN39_INTERNAL_d51f7fe5_4_k_cu_f0c65427_88394cuda3std3__419piecewise_constructE,(_ZN39_INTERNAL_d51f7fe5_4_k_cu_f0c65427_88394cuda3std3__45__cpo4cendE - _ZN39_INTERNAL_d51f7fe5_4_k_cu_f0c65427_88394cuda3std3__419piecewise_constructE)
_ZN39_INTERNAL_d51f7fe5_4_k_cu_f0c65427_88394cuda3std3__419piecewise_constructE:
	.zero		1
	.type		_ZN39_INTERNAL_d51f7fe5_4_k_cu_f0c65427_88394cuda3std3__45__cpo4cendE,@object
	.size		_ZN39_INTERNAL_d51f7fe5_4_k_cu_f0c65427_88394cuda3std3__45__cpo4cendE,(_ZN39_INTERNAL_d51f7fe5_4_k_cu_f0c65427_88394cuda3std6ranges3__45__cpo4swapE - _ZN39_INTERNAL_d51f7fe5_4_k_cu_f0c65427_88394cuda3std3__45__cpo4cendE)
_ZN39_INTERNAL_d51f7fe5_4_k_cu_f0c65427_88394cuda3std3__45__cpo4cendE:
	.zero		1
	.type		_ZN39_INTERNAL_d51f7fe5_4_k_cu_f0c65427_88394cuda3std6ranges3__45__cpo4swapE,@object
	.size		_ZN39_INTERNAL_d51f7fe5_4_k_cu_f0c65427_88394cuda3std6ranges3__45__cpo4swapE,(.L_10 - _ZN39_INTERNAL_d51f7fe5_4_k_cu_f0c65427_88394cuda3std6ranges3__45__cpo4swapE)
_ZN39_INTERNAL_d51f7fe5_4_k_cu_f0c65427_88394cuda3std6ranges3__45__cpo4swapE:
	.zero		1
.L_10:


//--------------------- .nv.constant0._ZN7cutlass13device_kernelINS_4gemm6kernel13GemmUniversalIN4cute5tupleIJiiiiEEENS1_10collective13CollectiveMmaINS1_35MainloopSm100TmaUmmaWarpSpecializedILi5ELi2ELi4ENS5_IJNS4_1CILi2EEESB_NSA_ILi1EEEEEEEENS5_IJNSA_ILi128EEESF_NSA_ILi32EEEEEENS_10bfloat16_tENS5_IJlSC_lEEESI_SJ_NS4_8TiledMMAINS4_8MMA_AtomIJNS4_26SM100_MMA_F16BF16_2x1SM_SSISI_SI_fLi128ELi128ELNS4_4UMMA5MajorE0ELSO_0ELNSN_7ScaleInE0ELSP_0EEEEEENS4_6LayoutINS5_IJSC_SC_SC_EEENS5_IJNSA_ILi0EEESU_SU_EEEEENS5_IJNS4_10UnderscoreESX_SX_EEEEENS4_28SM100_TMA_2SM_LOAD_MULTICASTENS4_14ComposedLayoutINS4_7SwizzleILi2ELi4ELi3EEENS4_18smem_ptr_flag_bitsILi16EEENSS_INS5_IJNSA_ILi8EEESG_EEENS5_IJSG_SC_EEEEEEEvNS4_8identityENS4_18SM100_TMA_2SM_LOADES1A_vS1B_EENS_8epilogue10collective18CollectiveEpilogueINS1E_23Sm100TmaWarpSpecializedILi4ELi2ELi16ELb1ELb0EEEJNS5_IJNSA_ILi64EEESF_SG_EEENS5_IJNSS_IS1J_SC_EENSS_INS5_IJNSA_ILi16EEESB_EEENS5_IJSC_S1J_EEEEEEEESI_SJ_SI_SJ_NS1E_6fusion15FusionCallbacksIS1I_NS1R_17LinearCombinationISI_fSI_fLNS_15FloatRoundStyleE2EEES1K_S1Q_JEEENS4_5SM1004TMEM4LOAD26SM100_TMEM_LOAD_32dp32b16xENS4_13SM90_TMA_LOADENS11_INS12_ILi1ELi4ELi3EEES15_NSS_INS5_IJS16_S1M_EEENS5_IJS1M_SC_EEEEEEENS4_39AutoVectorizingCopyWithAssumedAlignmentILi128EEENS4_14SM90_TMA_STOREES26_S28_S28_EEEvvEEEEvNT_6ParamsE --------------------------
	.section	.nv.constant0._ZN7cutlass13device_kernelINS_4gemm6kernel13GemmUniversalIN4cute5tupleIJiiiiEEENS1_10collective13CollectiveMmaINS1_35MainloopSm100TmaUmmaWarpSpecializedILi5ELi2ELi4ENS5_IJNS4_1CILi2EEESB_NSA_ILi1EEEEEEEENS5_IJNSA_ILi128EEESF_NSA_ILi32EEEEEENS_10bfloat16_tENS5_IJlSC_lEEESI_SJ_NS4_8TiledMMAINS4_8MMA_AtomIJNS4_26SM100_MMA_F16BF16_2x1SM_SSISI_SI_fLi128ELi128ELNS4_4UMMA5MajorE0ELSO_0ELNSN_7ScaleInE0ELSP_0EEEEEENS4_6LayoutINS5_IJSC_SC_SC_EEENS5_IJNSA_ILi0EEESU_SU_EEEEENS5_IJNS4_10UnderscoreESX_SX_EEEEENS4_28SM100_TMA_2SM_LOAD_MULTICASTENS4_14ComposedLayoutINS4_7SwizzleILi2ELi4ELi3EEENS4_18smem_ptr_flag_bitsILi16EEENSS_INS5_IJNSA_ILi8EEESG_EEENS5_IJSG_SC_EEEEEEEvNS4_8identityENS4_18SM100_TMA_2SM_LOADES1A_vS1B_EENS_8epilogue10collective18CollectiveEpilogueINS1E_23Sm100TmaWarpSpecializedILi4ELi2ELi16ELb1ELb0EEEJNS5_IJNSA_ILi64EEESF_SG_EEENS5_IJNSS_IS1J_SC_EENSS_INS5_IJNSA_ILi16EEESB_EEENS5_IJSC_S1J_EEEEEEEESI_SJ_SI_SJ_NS1E_6fusion15FusionCallbacksIS1I_NS1R_17LinearCombinationISI_fSI_fLNS_15FloatRoundStyleE2EEES1K_S1Q_JEEENS4_5SM1004TMEM4LOAD26SM100_TMEM_LOAD_32dp32b16xENS4_13SM90_TMA_LOADENS11_INS12_ILi1ELi4ELi3EEES15_NSS_INS5_IJS16_S1M_EEENS5_IJS1M_SC_EEEEEEENS4_39AutoVectorizingCopyWithAssumedAlignmentILi128EEENS4_14SM90_TMA_STOREES26_S28_S28_EEEvvEEEEvNT_6ParamsE,"a",@progbits
	.sectionflags	@""
	.align	4
.nv.constant0._ZN7cutlass13device_kernelINS_4gemm6kernel13GemmUniversalIN4cute5tupleIJiiiiEEENS1_10collective13CollectiveMmaINS1_35MainloopSm100TmaUmmaWarpSpecializedILi5ELi2ELi4ENS5_IJNS4_1CILi2EEESB_NSA_ILi1EEEEEEEENS5_IJNSA_ILi128EEESF_NSA_ILi32EEEEEENS_10bfloat16_tENS5_IJlSC_lEEESI_SJ_NS4_8TiledMMAINS4_8MMA_AtomIJNS4_26SM100_MMA_F16BF16_2x1SM_SSISI_SI_fLi128ELi128ELNS4_4UMMA5MajorE0ELSO_0ELNSN_7ScaleInE0ELSP_0EEEEEENS4_6LayoutINS5_IJSC_SC_SC_EEENS5_IJNSA_ILi0EEESU_SU_EEEEENS5_IJNS4_10UnderscoreESX_SX_EEEEENS4_28SM100_TMA_2SM_LOAD_MULTICASTENS4_14ComposedLayoutINS4_7SwizzleILi2ELi4ELi3EEENS4_18smem_ptr_flag_bitsILi16EEENSS_INS5_IJNSA_ILi8EEESG_EEENS5_IJSG_SC_EEEEEEEvNS4_8identityENS4_18SM100_TMA_2SM_LOADES1A_vS1B_EENS_8epilogue10collective18CollectiveEpilogueINS1E_23Sm100TmaWarpSpecializedILi4ELi2ELi16ELb1ELb0EEEJNS5_IJNSA_ILi64EEESF_SG_EEENS5_IJNSS_IS1J_SC_EENSS_INS5_IJNSA_ILi16EEESB_EEENS5_IJSC_S1J_EEEEEEEESI_SJ_SI_SJ_NS1E_6fusion15FusionCallbacksIS1I_NS1R_17LinearCombinationISI_fSI_fLNS_15FloatRoundStyleE2EEES1K_S1Q_JEEENS4_5SM1004TMEM4LOAD26SM100_TMEM_LOAD_32dp32b16xENS4_13SM90_TMA_LOADENS11_INS12_ILi1ELi4ELi3EEES15_NSS_INS5_IJS16_S1M_EEENS5_IJS1M_SC_EEEEEEENS4_39AutoVectorizingCopyWithAssumedAlignmentILi128EEENS4_14SM90_TMA_STOREES26_S28_S28_EEEvvEEEEvNT_6ParamsE:
	.zero		2944


//--------------------- SYMBOLS --------------------------

	.type		.nv.reservedSmem.offset0,@object
	.size		.nv.reservedSmem.offset0,0x4
	.type		.nv.reservedSmem.cap,@object
	.size		.nv.reservedSmem.cap,0x4
	.type		__assertfail,@function
